// auto-generated by cutlass_sweep.gemm — config: {"arch": "sm_100", "cluster_m": 1, "cluster_n": 1, "dtype": "fp16", "dtype_b": "fp16", "layout": "nt", "stages": 0, "tile_k": 256, "tile_m": 128, "tile_n": 16}
#include "cutlass/cutlass.h"
#include "cutlass/gemm/collective/collective_builder.hpp"
#include "cutlass/gemm/device/gemm_universal_adapter.h"
#include "cutlass/gemm/kernel/gemm_universal.hpp"
#include "cutlass/epilogue/collective/collective_builder.hpp"

using ElemA = cutlass::half_t;
using ElemB = cutlass::half_t;
using ElemCD = cutlass::half_t;
using Acc  = float;
using TileShape    = cute::Shape<cute::_128, cute::_16, cute::_256>;
using ClusterShape = cute::Shape<cute::_1, cute::_1, cute::_1>;

using CollectiveEpilogue = typename cutlass::epilogue::collective::CollectiveBuilder<
    cutlass::arch::Sm100, cutlass::arch::OpClassTensorOp,
    TileShape, ClusterShape,
    cutlass::epilogue::collective::EpilogueTileAuto,
    Acc, Acc,
    ElemCD, cutlass::layout::RowMajor, 128 / cutlass::sizeof_bits<ElemCD>::value,
    ElemCD, cutlass::layout::RowMajor, 128 / cutlass::sizeof_bits<ElemCD>::value,
    cutlass::epilogue::collective::EpilogueScheduleAuto
  >::CollectiveOp;

using CollectiveMainloop = typename cutlass::gemm::collective::CollectiveBuilder<
    cutlass::arch::Sm100, cutlass::arch::OpClassTensorOp,
    ElemA, cutlass::layout::RowMajor, 128 / cutlass::sizeof_bits<ElemA>::value,
    ElemB, cutlass::layout::ColumnMajor, 128 / cutlass::sizeof_bits<ElemB>::value,
    Acc,
    TileShape, ClusterShape,
    cutlass::gemm::collective::StageCountAutoCarveout<static_cast<int>(sizeof(typename CollectiveEpilogue::SharedStorage))>,
    cutlass::gemm::collective::KernelScheduleAuto
  >::CollectiveOp;

using GemmKernel = cutlass::gemm::kernel::GemmUniversal<
    cute::Shape<int,int,int,int>,
    CollectiveMainloop,
    CollectiveEpilogue
>;
using Gemm = cutlass::gemm::device::GemmUniversalAdapter<GemmKernel>;

// Force the device kernel symbol into the cubin without needing a host main.
auto* _anchor = &cutlass::device_kernel<GemmKernel>;


// ===== COMPILED SASS (sm_100a) =====

	.target	sm_100a

	.elftype	@"ET_EXEC"


//--------------------- .note.nv.tkinfo           --------------------------
	.section	.note.nv.tkinfo,"",@"SHT_NOTE"
	.sectionflags	@"SHF_NOTE_NV_TKINFO"
	.tkinfo
        /*0018*/ 	.word	0x00000002
        /*0030*/ 	.string	""
        /*0030*/ 	.string	"ptxas"
        /*0030*/ 	.string	"Cuda compilation tools, release 13.0, V13.0.88"
        /*0030*/ 	.string	"Build cuda_13.0.r13.0/compiler.36424714_0"
        /*0030*/ 	.string	"-arch sm_100a -m 64 "



//--------------------- .note.nv.cuinfo           --------------------------
	.section	.note.nv.cuinfo,"",@"SHT_NOTE"
	.sectionflags	@"SHF_NOTE_NV_CUINFO"
        /*0018*/ 	.short	0x0002
        /*001a*/ 	.short	0x0064
        /*001c*/ 	.short	0x0082
	.zero		2


//--------------------- .nv.info                  --------------------------
	.section	.nv.info,"",@"SHT_CUDA_INFO"
	.align	4


	//----- nvinfo : EIATTR_REGCOUNT
	.align		4
        /*0000*/ 	.byte	0x04, 0x2f
        /*0002*/ 	.short	(.L_19 - .L_18)
	.align		4
.L_18:
        /*0004*/ 	.word	index@(_ZN7cutlass13device_kernelINS_4gemm6kernel13GemmUniversalIN4cute5tupleIJiiiiEEENS1_10collective13CollectiveMmaINS1_35MainloopSm100TmaUmmaWarpSpecializedILi3ELi2ELi4ENS5_IJNS4_1CILi1EEESB_SB_EEEEENS5_IJNSA_ILi128EEENSA_ILi16EEENSA_ILi256EEEEEENS_6half_tENS5_IJlSB_lEEESI_SJ_NS4_8TiledMMAINS4_8MMA_AtomIJNS4_20SM100_MMA_F16BF16_SSISI_SI_fLi128ELi16ELNS4_4UMMA5MajorE0ELSO_0ELNSN_7ScaleInE0ELSP_0EEEEEENS4_6LayoutISC_NS5_IJNSA_ILi0EEEST_ST_EEEEENS5_IJNS4_10UnderscoreESW_SW_EEEEENS4_13SM90_TMA_LOADENS4_14ComposedLayoutINS4_7SwizzleILi3ELi4ELi3EEENS4_18smem_ptr_flag_bitsILi16EEENSS_INS5_IJNSA_ILi8EEENSA_ILi64EEEEEENS5_IJS16_SB_EEEEEEEvNS4_8identityESZ_S1A_vS1B_EENS_8epilogue10collective18CollectiveEpilogueINS1D_23Sm100TmaWarpSpecializedILi2ELi1ELi16ELb1ELb0EEEJSH_NS5_IJNSS_ISE_SB_EENSS_ISF_SB_EEEEESI_SJ_SI_SJ_NS1D_6fusion15FusionCallbacksIS1H_NS1L_17LinearCombinationISI_fSI_fLNS_15FloatRoundStyleE2EEESH_S1K_JEEENS4_5SM1004TMEM4LOAD26SM100_TMEM_LOAD_32dp32b16xESZ_NS10_INS11_ILi1ELi4ELi3EEES14_NSS_INS5_IJS15_SF_EEENS5_IJSF_SB_EEEEEEENS4_39AutoVectorizingCopyWithAssumedAlignmentILi128EEENS4_14SM90_TMA_STOREES1Z_S21_S21_EEEvvEEEEvNT_6ParamsE)
        /*0008*/ 	.word	0x00000060


	//----- nvinfo : EIATTR_FRAME_SIZE
	.align		4
.L_19:
        /*000c*/ 	.byte	0x04, 0x11
        /*000e*/ 	.short	(.L_21 - .L_20)
	.align		4
.L_20:
        /*0010*/ 	.word	index@($__internal_2_$__cuda_sm10x_tcgen05_guardrail_trap_unallocated_columns_being_dealloced)
        /*0014*/ 	.word	0x00000000


	//----- nvinfo : EIATTR_FRAME_SIZE
	.align		4
.L_21:
        /*0018*/ 	.byte	0x04, 0x11
        /*001a*/ 	.short	(.L_23 - .L_22)
	.align		4
.L_22:
        /*001c*/ 	.word	index@($__internal_1_$__cuda_sm10x_tcgen05_guardrail_trap_phase_invalid_during_alloc)
        /*0020*/ 	.word	0x00000000


	//----- nvinfo : EIATTR_FRAME_SIZE
	.align		4
.L_23:
        /*0024*/ 	.byte	0x04, 0x11
        /*0026*/ 	.short	(.L_25 - .L_24)
	.align		4
.L_24:
        /*0028*/ 	.word	index@($__internal_0_$__cuda_sm10x_tcgen05_guardrail_trap_col_being_dealloced_not_returned_by_alloc)
        /*002c*/ 	.word	0x00000000


	//----- nvinfo : EIATTR_FRAME_SIZE
	.align		4
.L_25:
        /*0030*/ 	.byte	0x04, 0x11
        /*0032*/ 	.short	(.L_27 - .L_26)
	.align		4
.L_26:
        /*0034*/ 	.word	index@(_ZN7cutlass13device_kernelINS_4gemm6kernel13GemmUniversalIN4cute5tupleIJiiiiEEENS1_10collective13CollectiveMmaINS1_35MainloopSm100TmaUmmaWarpSpecializedILi3ELi2ELi4ENS5_IJNS4_1CILi1EEESB_SB_EEEEENS5_IJNSA_ILi128EEENSA_ILi16EEENSA_ILi256EEEEEENS_6half_tENS5_IJlSB_lEEESI_SJ_NS4_8TiledMMAINS4_8MMA_AtomIJNS4_20SM100_MMA_F16BF16_SSISI_SI_fLi128ELi16ELNS4_4UMMA5MajorE0ELSO_0ELNSN_7ScaleInE0ELSP_0EEEEEENS4_6LayoutISC_NS5_IJNSA_ILi0EEEST_ST_EEEEENS5_IJNS4_10UnderscoreESW_SW_EEEEENS4_13SM90_TMA_LOADENS4_14ComposedLayoutINS4_7SwizzleILi3ELi4ELi3EEENS4_18smem_ptr_flag_bitsILi16EEENSS_INS5_IJNSA_ILi8EEENSA_ILi64EEEEEENS5_IJS16_SB_EEEEEEEvNS4_8identityESZ_S1A_vS1B_EENS_8epilogue10collective18CollectiveEpilogueINS1D_23Sm100TmaWarpSpecializedILi2ELi1ELi16ELb1ELb0EEEJSH_NS5_IJNSS_ISE_SB_EENSS_ISF_SB_EEEEESI_SJ_SI_SJ_NS1D_6fusion15FusionCallbacksIS1H_NS1L_17LinearCombinationISI_fSI_fLNS_15FloatRoundStyleE2EEESH_S1K_JEEENS4_5SM1004TMEM4LOAD26SM100_TMEM_LOAD_32dp32b16xESZ_NS10_INS11_ILi1ELi4ELi3EEES14_NSS_INS5_IJS15_SF_EEENS5_IJSF_SB_EEEEEEENS4_39AutoVectorizingCopyWithAssumedAlignmentILi128EEENS4_14SM90_TMA_STOREES1Z_S21_S21_EEEvvEEEEvNT_6ParamsE)
        /*0038*/ 	.word	0x00000000


	//----- nvinfo : EIATTR_MIN_STACK_SIZE
	.align		4
.L_27:
        /*003c*/ 	.byte	0x04, 0x12
        /*003e*/ 	.short	(.L_29 - .L_28)
	.align		4
.L_28:
        /*0040*/ 	.word	index@(_ZN7cutlass13device_kernelINS_4gemm6kernel13GemmUniversalIN4cute5tupleIJiiiiEEENS1_10collective13CollectiveMmaINS1_35MainloopSm100TmaUmmaWarpSpecializedILi3ELi2ELi4ENS5_IJNS4_1CILi1EEESB_SB_EEEEENS5_IJNSA_ILi128EEENSA_ILi16EEENSA_ILi256EEEEEENS_6half_tENS5_IJlSB_lEEESI_SJ_NS4_8TiledMMAINS4_8MMA_AtomIJNS4_20SM100_MMA_F16BF16_SSISI_SI_fLi128ELi16ELNS4_4UMMA5MajorE0ELSO_0ELNSN_7ScaleInE0ELSP_0EEEEEENS4_6LayoutISC_NS5_IJNSA_ILi0EEEST_ST_EEEEENS5_IJNS4_10UnderscoreESW_SW_EEEEENS4_13SM90_TMA_LOADENS4_14ComposedLayoutINS4_7SwizzleILi3ELi4ELi3EEENS4_18smem_ptr_flag_bitsILi16EEENSS_INS5_IJNSA_ILi8EEENSA_ILi64EEEEEENS5_IJS16_SB_EEEEEEEvNS4_8identityESZ_S1A_vS1B_EENS_8epilogue10collective18CollectiveEpilogueINS1D_23Sm100TmaWarpSpecializedILi2ELi1ELi16ELb1ELb0EEEJSH_NS5_IJNSS_ISE_SB_EENSS_ISF_SB_EEEEESI_SJ_SI_SJ_NS1D_6fusion15FusionCallbacksIS1H_NS1L_17LinearCombinationISI_fSI_fLNS_15FloatRoundStyleE2EEESH_S1K_JEEENS4_5SM1004TMEM4LOAD26SM100_TMEM_LOAD_32dp32b16xESZ_NS10_INS11_ILi1ELi4ELi3EEES14_NSS_INS5_IJS15_SF_EEENS5_IJSF_SB_EEEEEEENS4_39AutoVectorizingCopyWithAssumedAlignmentILi128EEENS4_14SM90_TMA_STOREES1Z_S21_S21_EEEvvEEEEvNT_6ParamsE)
        /*0044*/ 	.word	0x00000000
.L_29:


//--------------------- .nv.compat                --------------------------
	.section	.nv.compat,"",@"SHT_CUDA_COMPAT_INFO"
	.align	4
        /*0000*/ 	.byte	0x02, 0x09, 0x01, 0x00, 0x02, 0x02, 0x02, 0x00, 0x02, 0x05, 0x05, 0x00, 0x03, 0x07, 0x01, 0x01
        /*0010*/ 	.byte	0x02, 0x03, 0x01, 0x00, 0x02, 0x06, 0x01, 0x00, 0x04, 0x0b, 0x08, 0x00, 0x09, 0x00, 0x00, 0x00
        /*0020*/ 	.byte	0x00, 0x00, 0x00, 0x00


//--------------------- .nv.info._ZN7cutlass13device_kernelINS_4gemm6kernel13GemmUniversalIN4cute5tupleIJiiiiEEENS1_10collective13CollectiveMmaINS1_35MainloopSm100TmaUmmaWarpSpecializedILi3ELi2ELi4ENS5_IJNS4_1CILi1EEESB_SB_EEEEENS5_IJNSA_ILi128EEENSA_ILi16EEENSA_ILi256EEEEEENS_6half_tENS5_IJlSB_lEEESI_SJ_NS4_8TiledMMAINS4_8MMA_AtomIJNS4_20SM100_MMA_F16BF16_SSISI_SI_fLi128ELi16ELNS4_4UMMA5MajorE0ELSO_0ELNSN_7ScaleInE0ELSP_0EEEEEENS4_6LayoutISC_NS5_IJNSA_ILi0EEEST_ST_EEEEENS5_IJNS4_10UnderscoreESW_SW_EEEEENS4_13SM90_TMA_LOADENS4_14ComposedLayoutINS4_7SwizzleILi3ELi4ELi3EEENS4_18smem_ptr_flag_bitsILi16EEENSS_INS5_IJNSA_ILi8EEENSA_ILi64EEEEEENS5_IJS16_SB_EEEEEEEvNS4_8identityESZ_S1A_vS1B_EENS_8epilogue10collective18CollectiveEpilogueINS1D_23Sm100TmaWarpSpecializedILi2ELi1ELi16ELb1ELb0EEEJSH_NS5_IJNSS_ISE_SB_EENSS_ISF_SB_EEEEESI_SJ_SI_SJ_NS1D_6fusion15FusionCallbacksIS1H_NS1L_17LinearCombinationISI_fSI_fLNS_15FloatRoundStyleE2EEESH_S1K_JEEENS4_5SM1004TMEM4LOAD26SM100_TMEM_LOAD_32dp32b16xESZ_NS10_INS11_ILi1ELi4ELi3EEES14_NSS_INS5_IJS15_SF_EEENS5_IJSF_SB_EEEEEEENS4_39AutoVectorizingCopyWithAssumedAlignmentILi128EEENS4_14SM90_TMA_STOREES1Z_S21_S21_EEEvvEEEEvNT_6ParamsE --------------------------
	.section	.nv.info._ZN7cutlass13device_kernelINS_4gemm6kernel13GemmUniversalIN4cute5tupleIJiiiiEEENS1_10collective13CollectiveMmaINS1_35MainloopSm100TmaUmmaWarpSpecializedILi3ELi2ELi4ENS5_IJNS4_1CILi1EEESB_SB_EEEEENS5_IJNSA_ILi128EEENSA_ILi16EEENSA_ILi256EEEEEENS_6half_tENS5_IJlSB_lEEESI_SJ_NS4_8TiledMMAINS4_8MMA_AtomIJNS4_20SM100_MMA_F16BF16_SSISI_SI_fLi128ELi16ELNS4_4UMMA5MajorE0ELSO_0ELNSN_7ScaleInE0ELSP_0EEEEEENS4_6LayoutISC_NS5_IJNSA_ILi0EEEST_ST_EEEEENS5_IJNS4_10UnderscoreESW_SW_EEEEENS4_13SM90_TMA_LOADENS4_14ComposedLayoutINS4_7SwizzleILi3ELi4ELi3EEENS4_18smem_ptr_flag_bitsILi16EEENSS_INS5_IJNSA_ILi8EEENSA_ILi64EEEEEENS5_IJS16_SB_EEEEEEEvNS4_8identityESZ_S1A_vS1B_EENS_8epilogue10collective18CollectiveEpilogueINS1D_23Sm100TmaWarpSpecializedILi2ELi1ELi16ELb1ELb0EEEJSH_NS5_IJNSS_ISE_SB_EENSS_ISF_SB_EEEEESI_SJ_SI_SJ_NS1D_6fusion15FusionCallbacksIS1H_NS1L_17LinearCombinationISI_fSI_fLNS_15FloatRoundStyleE2EEESH_S1K_JEEENS4_5SM1004TMEM4LOAD26SM100_TMEM_LOAD_32dp32b16xESZ_NS10_INS11_ILi1ELi4ELi3EEES14_NSS_INS5_IJS15_SF_EEENS5_IJSF_SB_EEEEEEENS4_39AutoVectorizingCopyWithAssumedAlignmentILi128EEENS4_14SM90_TMA_STOREES1Z_S21_S21_EEEvvEEEEvNT_6ParamsE,"",@"SHT_CUDA_INFO"
	.sectionflags	@""
	.align	4


	//----- nvinfo : EIATTR_CUDA_API_VERSION
	.align		4
        /*0000*/ 	.byte	0x04, 0x37
        /*0002*/ 	.short	(.L_31 - .L_30)
.L_30:
        /*0004*/ 	.word	0x00000082


	//----- nvinfo : EIATTR_KPARAM_INFO
	.align		4
.L_31:
        /*0008*/ 	.byte	0x04, 0x17
        /*000a*/ 	.short	(.L_33 - .L_32)
.L_32:
        /*000c*/ 	.word	0x00000000
        /*0010*/ 	.short	0x0000
        /*0012*/ 	.short	0x0000
        /*0014*/ 	.byte	0x00, 0xf0, 0x01, 0x20


	//----- nvinfo : EIATTR_AT_ENTRY_FRAGMENTS
	.align		4
.L_33:
        /*0018*/ 	.byte	0x04, 0x4f
        /*001a*/ 	.short	(.L_35 - .L_34)


	//   ....[0]....
.L_34:
        /*001c*/ 	.word	0x00000006


	//----- nvinfo : EIATTR_RESERVED_SMEM_USED
	.align		4
.L_35:
        /*0020*/ 	.byte	0x01, 0x41
	.zero		2


	//----- nvinfo : EIATTR_SPARSE_MMA_MASK
	.align		4
        /*0024*/ 	.byte	0x03, 0x50
        /*0026*/ 	.short	0x0000


	//----- nvinfo : EIATTR_TCGEN05_1CTA_USED
	.align		4
        /*0028*/ 	.byte	0x01, 0x51
	.zero		2


	//----- nvinfo : EIATTR_MAXREG_COUNT
	.align		4
        /*002c*/ 	.byte	0x03, 0x1b
        /*002e*/ 	.short	0x00ff


	//----- nvinfo : EIATTR_NUM_BARRIERS
	.align		4
        /*0030*/ 	.byte	0x02, 0x4c
        /*0032*/ 	.byte	0x07
	.zero		1


	//----- nvinfo : EIATTR_EXTERNS
	.align		4
        /*0034*/ 	.byte	0x04, 0x0f
        /*0036*/ 	.short	(.L_37 - .L_36)


	//   ....[0]....
	.align		4
.L_36:
        /*0038*/ 	.word	index@(__assertfail)


	//----- nvinfo : EIATTR_MERCURY_ISA_VERSION
	.align		4
.L_37:
        /*003c*/ 	.byte	0x03, 0x5f
        /*003e*/ 	.short	0x0101


	//----- nvinfo : EIATTR_INT_WARP_WIDE_INSTR_OFFSETS
	.align		4
        /*0040*/ 	.byte	0x04, 0x31
        /*0042*/ 	.short	(.L_39 - .L_38)


	//   ....[0]....
.L_38:
        /*0044*/ 	.word	0x00002230


	//   ....[1]....
        /*0048*/ 	.word	0x00004130


	//   ....[2]....
        /*004c*/ 	.word	0x00004150


	//   ....[3]....
        /*0050*/ 	.word	0x00004180


	//   ....[4]....
        /*0054*/ 	.word	0x00004b90


	//   ....[5]....
        /*0058*/ 	.word	0x00004c40


	//----- nvinfo : EIATTR_COOP_GROUP_MASK_REGIDS
	.align		4
.L_39:
        /*005c*/ 	.byte	0x04, 0x29
        /*005e*/ 	.short	(.L_41 - .L_40)


	//   ....[0]....
.L_40:
        /*0060*/ 	.word	0xffffffff


	//   ....[1]....
        /*0064*/ 	.word	0xffffffff


	//   ....[2]....
        /*0068*/ 	.word	0xffffffff


	//   ....[3]....
        /*006c*/ 	.word	0xffffffff


	//   ....[4]....
        /*0070*/ 	.word	0xffffffff


	//   ....[5]....
        /*0074*/ 	.word	0xffffffff


	//   ....[6]....
        /*0078*/ 	.word	0xffffffff


	//   ....[7]....
        /*007c*/ 	.word	0xffffffff


	//   ....[8]....
        /*0080*/ 	.word	0xffffffff


	//   ....[9]....
        /*0084*/ 	.word	0xffffffff


	//   ....[10]....
        /*0088*/ 	.word	0xffffffff


	//   ....[11]....
        /*008c*/ 	.word	0xffffffff


	//   ....[12]....
        /*0090*/ 	.word	0xffffffff


	//----- nvinfo : EIATTR_COOP_GROUP_INSTR_OFFSETS
	.align		4
.L_41:
        /*0094*/ 	.byte	0x04, 0x28
        /*0096*/ 	.short	(.L_43 - .L_42)


	//   ....[0]....
.L_42:
        /*0098*/ 	.word	0x00000090


	//   ....[1]....
        /*009c*/ 	.word	0x000004d0


	//   ....[2]....
        /*00a0*/ 	.word	0x00000620


	//   ....[3]....
        /*00a4*/ 	.word	0x00000780


	//   ....[4]....
        /*00a8*/ 	.word	0x00000880


	//   ....[5]....
        /*00ac*/ 	.word	0x000009f0


	//   ....[6]....
        /*00b0*/ 	.word	0x00000b90


	//   ....[7]....
        /*00b4*/ 	.word	0x00002110


	//   ....[8]....
        /*00b8*/ 	.word	0x00002e60


	//   ....[9]....
        /*00bc*/ 	.word	0x00003070


	//   ....[10]....
        /*00c0*/ 	.word	0x000030a0


	//   ....[11]....
        /*00c4*/ 	.word	0x00004000


	//   ....[12]....
        /*00c8*/ 	.word	0x00004240


	//----- nvinfo : EIATTR_VRC_CTA_INIT_COUNT
	.align		4
.L_43:
        /*00cc*/ 	.byte	0x02, 0x4a
        /*00ce*/ 	.byte	0x80
	.zero		1


	//----- nvinfo : EIATTR_SYSCALL_OFFSETS
	.align		4
        /*00d0*/ 	.byte	0x04, 0x46
        /*00d2*/ 	.short	(.L_45 - .L_44)


	//   ....[0]....
.L_44:
        /*00d4*/ 	.word	0x00005750


	//   ....[1]....
        /*00d8*/ 	.word	0x00005840


	//   ....[2]....
        /*00dc*/ 	.word	0x00005f50


	//----- nvinfo : EIATTR_MBARRIER_INSTR_OFFSETS
	.align		4
.L_45:
        /*00e0*/ 	.byte	0x04, 0x39
        /*00e2*/ 	.short	(.L_47 - .L_46)


	//   ....[0]....
.L_46:
        /*00e4*/ 	.word	0x000005b0
        /*00e8*/ 	.word	0x000000ff
        /*00ec*/ 	.word	0x00000000
        /*00f0*/ 	.short	0x0100
        /*00f2*/ 	.byte	0x04
	.zero		1


	//   ....[1]....
        /*00f4*/ 	.word	0x000005c0
        /*00f8*/ 	.word	0x000000ff
        /*00fc*/ 	.word	0x00000018
        /*0100*/ 	.short	0x0100
        /*0102*/ 	.byte	0x04
	.zero		1


	//   ....[2]....
        /*0104*/ 	.word	0x000005d0
        /*0108*/ 	.word	0x000000ff
        /*010c*/ 	.word	0x00000008
        /*0110*/ 	.short	0x0100
        /*0112*/ 	.byte	0x04
	.zero		1


	//   ....[3]....
        /*0114*/ 	.word	0x000005e0
        /*0118*/ 	.word	0x000000ff
        /*011c*/ 	.word	0x00000020
        /*0120*/ 	.short	0x0100
        /*0122*/ 	.byte	0x04
	.zero		1


	//   ....[4]....
        /*0124*/ 	.word	0x000005f0
        /*0128*/ 	.word	0x000000ff
        /*012c*/ 	.word	0x00000010
        /*0130*/ 	.short	0x0100
        /*0132*/ 	.byte	0x04
	.zero		1


	//   ....[5]....
        /*0134*/ 	.word	0x00000600
        /*0138*/ 	.word	0x000000ff
        /*013c*/ 	.word	0x00000028
        /*0140*/ 	.short	0x0100
        /*0142*/ 	.byte	0x04
	.zero		1


	//   ....[6]....
        /*0144*/ 	.word	0x00000730
        /*0148*/ 	.word	0x000000ff
        /*014c*/ 	.word	0x00000030
        /*0150*/ 	.short	0x0100
        /*0152*/ 	.byte	0x04
	.zero		1


	//   ....[7]....
        /*0154*/ 	.word	0x00000740
        /*0158*/ 	.word	0x000000ff
        /*015c*/ 	.word	0x00000040
        /*0160*/ 	.short	0x0100
        /*0162*/ 	.byte	0x04
	.zero		1


	//   ....[8]....
        /*0164*/ 	.word	0x00000750
        /*0168*/ 	.word	0x000000ff
        /*016c*/ 	.word	0x00000038
        /*0170*/ 	.short	0x0100
        /*0172*/ 	.byte	0x04
	.zero		1


	//   ....[9]....
        /*0174*/ 	.word	0x00000760
        /*0178*/ 	.word	0x000000ff
        /*017c*/ 	.word	0x00000048
        /*0180*/ 	.short	0x0100
        /*0182*/ 	.byte	0x04
	.zero		1


	//   ....[10]....
        /*0184*/ 	.word	0x00000850
        /*0188*/ 	.word	0x000000ff
        /*018c*/ 	.word	0x00000050
        /*0190*/ 	.short	0x0100
        /*0192*/ 	.byte	0x06
	.zero		1


	//   ....[11]....
        /*0194*/ 	.word	0x00000860
        /*0198*/ 	.word	0x000000ff
        /*019c*/ 	.word	0x00000058
        /*01a0*/ 	.short	0x0100
        /*01a2*/ 	.byte	0x06
	.zero		1


	//   ....[12]....
        /*01a4*/ 	.word	0x000009a0
        /*01a8*/ 	.word	0x000000ff
        /*01ac*/ 	.word	0x00000060
        /*01b0*/ 	.short	0x0100
        /*01b2*/ 	.byte	0x06
	.zero		1


	//   ....[13]....
        /*01b4*/ 	.word	0x000009b0
        /*01b8*/ 	.word	0x000000ff
        /*01bc*/ 	.word	0x00000070
        /*01c0*/ 	.short	0x0100
        /*01c2*/ 	.byte	0x06
	.zero		1


	//   ....[14]....
        /*01c4*/ 	.word	0x000009c0
        /*01c8*/ 	.word	0x000000ff
        /*01cc*/ 	.word	0x00000068
        /*01d0*/ 	.short	0x0100
        /*01d2*/ 	.byte	0x06
	.zero		1


	//   ....[15]....
        /*01d4*/ 	.word	0x000009d0
        /*01d8*/ 	.word	0x000000ff
        /*01dc*/ 	.word	0x00000078
        /*01e0*/ 	.short	0x0100
        /*01e2*/ 	.byte	0x06
	.zero		1


	//   ....[16]....
        /*01e4*/ 	.word	0x00000b00
        /*01e8*/ 	.word	0x000000ff
        /*01ec*/ 	.word	0x00000080
        /*01f0*/ 	.short	0x0100
        /*01f2*/ 	.byte	0x04
	.zero		1


	//   ....[17]....
        /*01f4*/ 	.word	0x00000b10
        /*01f8*/ 	.word	0x000000ff
        /*01fc*/ 	.word	0x000000a0
        /*0200*/ 	.short	0x0100
        /*0202*/ 	.byte	0x04
	.zero		1


	//   ....[18]....
        /*0204*/ 	.word	0x00000b20
        /*0208*/ 	.word	0x000000ff
        /*020c*/ 	.word	0x00000088
        /*0210*/ 	.short	0x0100
        /*0212*/ 	.byte	0x04
	.zero		1


	//   ....[19]....
        /*0214*/ 	.word	0x00000b30
        /*0218*/ 	.word	0x000000ff
        /*021c*/ 	.word	0x000000a8
        /*0220*/ 	.short	0x0100
        /*0222*/ 	.byte	0x04
	.zero		1


	//   ....[20]....
        /*0224*/ 	.word	0x00000b40
        /*0228*/ 	.word	0x000000ff
        /*022c*/ 	.word	0x00000090
        /*0230*/ 	.short	0x0100
        /*0232*/ 	.byte	0x04
	.zero		1


	//   ....[21]....
        /*0234*/ 	.word	0x00000b50
        /*0238*/ 	.word	0x000000ff
        /*023c*/ 	.word	0x000000b0
        /*0240*/ 	.short	0x0100
        /*0242*/ 	.byte	0x04
	.zero		1


	//   ....[22]....
        /*0244*/ 	.word	0x00000b60
        /*0248*/ 	.word	0x000000ff
        /*024c*/ 	.word	0x00000098
        /*0250*/ 	.short	0x0100
        /*0252*/ 	.byte	0x04
	.zero		1


	//   ....[23]....
        /*0254*/ 	.word	0x00000b70
        /*0258*/ 	.word	0x000000ff
        /*025c*/ 	.word	0x000000b8
        /*0260*/ 	.short	0x0100
        /*0262*/ 	.byte	0x04
	.zero		1


	//   ....[24]....
        /*0264*/ 	.word	0x00000c60
        /*0268*/ 	.word	0x000000ff
        /*026c*/ 	.word	0x000000c0
        /*0270*/ 	.short	0x0100
        /*0272*/ 	.byte	0x04
	.zero		1


	//   ....[25]....
        /*0274*/ 	.word	0x00000c70
        /*0278*/ 	.word	0x000000ff
        /*027c*/ 	.word	0x000000d0
        /*0280*/ 	.short	0x0100
        /*0282*/ 	.byte	0x04
	.zero		1


	//   ....[26]....
        /*0284*/ 	.word	0x00000c80
        /*0288*/ 	.word	0x000000ff
        /*028c*/ 	.word	0x000000c8
        /*0290*/ 	.short	0x0100
        /*0292*/ 	.byte	0x04
	.zero		1


	//   ....[27]....
        /*0294*/ 	.word	0x00000c90
        /*0298*/ 	.word	0x000000ff
        /*029c*/ 	.word	0x000000d8
        /*02a0*/ 	.short	0x0100
        /*02a2*/ 	.byte	0x04
	.zero		1


	//   ....[28]....
        /*02a4*/ 	.word	0x00001570
        /*02a8*/ 	.word	0x00000003
        /*02ac*/ 	.word	0x000000d0
        /*02b0*/ 	.short	0x010a
        /*02b2*/ 	.byte	0xff
	.zero		1


	//   ....[29]....
        /*02b4*/ 	.word	0x000015a0
        /*02b8*/ 	.word	0x00000003
        /*02bc*/ 	.word	0x000000c0
        /*02c0*/ 	.short	0x0101
        /*02c2*/ 	.byte	0xff
	.zero		1


	//   ....[30]....
        /*02c4*/ 	.word	0x00001670
        /*02c8*/ 	.word	0x000000ff
        /*02cc*/ 	.word	0x00000018
        /*02d0*/ 	.short	0x010a
        /*02d2*/ 	.byte	0x04
	.zero		1


	//   ....[31]....
        /*02d4*/ 	.word	0x00001710
        /*02d8*/ 	.word	0x000000ff
        /*02dc*/ 	.word	0x00000018
        /*02e0*/ 	.short	0x010a
        /*02e2*/ 	.byte	0x39
	.zero		1


	//   ....[32]....
        /*02e4*/ 	.word	0x00001810
        /*02e8*/ 	.word	0x000000ff
        /*02ec*/ 	.word	0x00000018
        /*02f0*/ 	.short	0x010a
        /*02f2*/ 	.byte	0x04
	.zero		1


	//   ....[33]....
        /*02f4*/ 	.word	0x00001bd0
        /*02f8*/ 	.word	0x000000ff
        /*02fc*/ 	.word	0x00000058
        /*0300*/ 	.short	0x0101
        /*0302*/ 	.byte	0x0d
	.zero		1


	//   ....[34]....
        /*0304*/ 	.word	0x00001bf0
        /*0308*/ 	.word	0x000000ff
        /*030c*/ 	.word	0x00000018
        /*0310*/ 	.short	0x010a
        /*0312*/ 	.byte	0x04
	.zero		1


	//   ....[35]....
        /*0314*/ 	.word	0x00001c70
        /*0318*/ 	.word	0x000000ff
        /*031c*/ 	.word	0x00000018
        /*0320*/ 	.short	0x010a
        /*0322*/ 	.byte	0x39
	.zero		1


	//   ....[36]....
        /*0324*/ 	.word	0x00001d70
        /*0328*/ 	.word	0x000000ff
        /*032c*/ 	.word	0x00000018
        /*0330*/ 	.short	0x010a
        /*0332*/ 	.byte	0x04
	.zero		1


	//   ....[37]....
        /*0334*/ 	.word	0x00002140
        /*0338*/ 	.word	0x00000002
        /*033c*/ 	.word	0x00000060
        /*0340*/ 	.short	0x010a
        /*0342*/ 	.byte	0xff
	.zero		1


	//   ....[38]....
        /*0344*/ 	.word	0x00002200
        /*0348*/ 	.word	0x00000002
        /*034c*/ 	.word	0x00000000
        /*0350*/ 	.short	0x0101
        /*0352*/ 	.byte	0xff
	.zero		1


	//   ....[39]....
        /*0354*/ 	.word	0x00002760
        /*0358*/ 	.word	0x000000ff
        /*035c*/ 	.word	0x00000000
        /*0360*/ 	.short	0x010a
        /*0362*/ 	.byte	0x04
	.zero		1


	//   ....[40]....
        /*0364*/ 	.word	0x000027f0
        /*0368*/ 	.word	0x000000ff
        /*036c*/ 	.word	0x00000000
        /*0370*/ 	.short	0x010a
        /*0372*/ 	.byte	0x05
	.zero		1


	//   ....[41]....
        /*0374*/ 	.word	0x00002890
        /*0378*/ 	.word	0x00000000
        /*037c*/ 	.word	0x00000000
        /*0380*/ 	.short	0x010a
        /*0382*/ 	.byte	0xff
	.zero		1


	//   ....[42]....
        /*0384*/ 	.word	0x000029b0
        /*0388*/ 	.word	0x00000000
        /*038c*/ 	.word	0x000000c0
        /*0390*/ 	.short	0x010a
        /*0392*/ 	.byte	0xff
	.zero		1


	//   ....[43]....
        /*0394*/ 	.word	0x00002a10
        /*0398*/ 	.word	0x00000004
        /*039c*/ 	.word	0x00000000
        /*03a0*/ 	.short	0x0101
        /*03a2*/ 	.byte	0xff
	.zero		1


	//   ....[44]....
        /*03a4*/ 	.word	0x00002a30
        /*03a8*/ 	.word	0x000000ff
        /*03ac*/ 	.word	0x00000070
        /*03b0*/ 	.short	0x010a
        /*03b2*/ 	.byte	0x04
	.zero		1


	//   ....[45]....
        /*03b4*/ 	.word	0x00002b50
        /*03b8*/ 	.word	0x00000000
        /*03bc*/ 	.word	0x00000060
        /*03c0*/ 	.short	0x010a
        /*03c2*/ 	.byte	0xff
	.zero		1


	//   ....[46]....
        /*03c4*/ 	.word	0x00002c60
        /*03c8*/ 	.word	0x00000000
        /*03cc*/ 	.word	0x00000000
        /*03d0*/ 	.short	0x0101
        /*03d2*/ 	.byte	0xff
	.zero		1


	//   ....[47]....
        /*03d4*/ 	.word	0x00002cf0
        /*03d8*/ 	.word	0x000000ff
        /*03dc*/ 	.word	0x00000070
        /*03e0*/ 	.short	0x0106
        /*03e2*/ 	.byte	0x04
	.zero		1


	//   ....[48]....
        /*03e4*/ 	.word	0x00002d10
        /*03e8*/ 	.word	0x000000ff
        /*03ec*/ 	.word	0x00000070
        /*03f0*/ 	.short	0x010a
        /*03f2*/ 	.byte	0x04
	.zero		1


	//   ....[49]....
        /*03f4*/ 	.word	0x00002da0
        /*03f8*/ 	.word	0x000000ff
        /*03fc*/ 	.word	0x00000070
        /*0400*/ 	.short	0x0106
        /*0402*/ 	.byte	0x07
	.zero		1


	//   ....[50]....
        /*0404*/ 	.word	0x00002de0
        /*0408*/ 	.word	0x00000000
        /*040c*/ 	.word	0x00000070
        /*0410*/ 	.short	0x010a
        /*0412*/ 	.byte	0xff
	.zero		1


	//   ....[51]....
        /*0414*/ 	.word	0x00003320
        /*0418*/ 	.word	0x00000000
        /*041c*/ 	.word	0x00000060
        /*0420*/ 	.short	0x010a
        /*0422*/ 	.byte	0xff
	.zero		1


	//   ....[52]....
        /*0424*/ 	.word	0x00003460
        /*0428*/ 	.word	0x00000003
        /*042c*/ 	.word	0x00000000
        /*0430*/ 	.short	0x0101
        /*0432*/ 	.byte	0xff
	.zero		1


	//   ....[53]....
        /*0434*/ 	.word	0x00003470
        /*0438*/ 	.word	0x000000ff
        /*043c*/ 	.word	0x00000000
        /*0440*/ 	.short	0x010a
        /*0442*/ 	.byte	0x04
	.zero		1


	//   ....[54]....
        /*0444*/ 	.word	0x00003490
        /*0448*/ 	.word	0x000000ff
        /*044c*/ 	.word	0x000000a0
        /*0450*/ 	.short	0x010a
        /*0452*/ 	.byte	0x07
	.zero		1


	//   ....[55]....
        /*0454*/ 	.word	0x00003560
        /*0458*/ 	.word	0x000000ff
        /*045c*/ 	.word	0x00000000
        /*0460*/ 	.short	0x010a
        /*0462*/ 	.byte	0x05
	.zero		1


	//   ....[56]....
        /*0464*/ 	.word	0x000036b0
        /*0468*/ 	.word	0x000000ff
        /*046c*/ 	.word	0x00000000
        /*0470*/ 	.short	0x010a
        /*0472*/ 	.byte	0x07
	.zero		1


	//   ....[57]....
        /*0474*/ 	.word	0x00003e20
        /*0478*/ 	.word	0x000000ff
        /*047c*/ 	.word	0x00000000
        /*0480*/ 	.short	0x010a
        /*0482*/ 	.byte	0x04
	.zero		1


	//   ....[58]....
        /*0484*/ 	.word	0x00003ec0
        /*0488*/ 	.word	0x000000ff
        /*048c*/ 	.word	0x00000000
        /*0490*/ 	.short	0x010a
        /*0492*/ 	.byte	0x05
	.zero		1


	//   ....[59]....
        /*0494*/ 	.word	0x00003f50
        /*0498*/ 	.word	0x000000ff
        /*049c*/ 	.word	0x00000000
        /*04a0*/ 	.short	0x010a
        /*04a2*/ 	.byte	0x05
	.zero		1


	//   ....[60]....
        /*04a4*/ 	.word	0x00003fe0
        /*04a8*/ 	.word	0x000000ff
        /*04ac*/ 	.word	0x00000000
        /*04b0*/ 	.short	0x010a
        /*04b2*/ 	.byte	0x04
	.zero		1


	//   ....[61]....
        /*04b4*/ 	.word	0x00004420
        /*04b8*/ 	.word	0x00000000
        /*04bc*/ 	.word	0x00000060
        /*04c0*/ 	.short	0x010a
        /*04c2*/ 	.byte	0xff
	.zero		1


	//   ....[62]....
        /*04c4*/ 	.word	0x00004500
        /*04c8*/ 	.word	0x00000000
        /*04cc*/ 	.word	0x00000000
        /*04d0*/ 	.short	0x0101
        /*04d2*/ 	.byte	0xff
	.zero		1


	//   ....[63]....
        /*04d4*/ 	.word	0x00004820
        /*04d8*/ 	.word	0x000000ff
        /*04dc*/ 	.word	0x00000058
        /*04e0*/ 	.short	0x010a
        /*04e2*/ 	.byte	0x07
	.zero		1


	//   ....[64]....
        /*04e4*/ 	.word	0x00004a00
        /*04e8*/ 	.word	0x000000ff
        /*04ec*/ 	.word	0x00000040
        /*04f0*/ 	.short	0x010a
        /*04f2*/ 	.byte	0x05
	.zero		1


	//   ....[65]....
        /*04f4*/ 	.word	0x00004d00
        /*04f8*/ 	.word	0x000000ff
        /*04fc*/ 	.word	0x00000030
        /*0500*/ 	.short	0x010b
        /*0502*/ 	.byte	0x05
	.zero		1


	//   ....[66]....
        /*0504*/ 	.word	0x00004d10
        /*0508*/ 	.word	0x000000ff
        /*050c*/ 	.word	0x00000000
        /*0510*/ 	.short	0x0101
        /*0512*/ 	.byte	0x04
	.zero		1


	//   ....[67]....
        /*0514*/ 	.word	0x00004dc0
        /*0518*/ 	.word	0x000000ff
        /*051c*/ 	.word	0x00000000
        /*0520*/ 	.short	0x010a
        /*0522*/ 	.byte	0x04
	.zero		1


	//   ....[68]....
        /*0524*/ 	.word	0x00004e60
        /*0528*/ 	.word	0x00000000
        /*052c*/ 	.word	0x00000000
        /*0530*/ 	.short	0x010a
        /*0532*/ 	.byte	0xff
	.zero		1


	//   ....[69]....
        /*0534*/ 	.word	0x00005160
        /*0538*/ 	.word	0x00000000
        /*053c*/ 	.word	0x00000060
        /*0540*/ 	.short	0x010a
        /*0542*/ 	.byte	0xff
	.zero		1


	//   ....[70]....
        /*0544*/ 	.word	0x00005270
        /*0548*/ 	.word	0x00000000
        /*054c*/ 	.word	0x00000000
        /*0550*/ 	.short	0x0101
        /*0552*/ 	.byte	0xff
	.zero		1


	//   ....[71]....
        /*0554*/ 	.word	0x00005bd0
        /*0558*/ 	.word	0x00000003
        /*055c*/ 	.word	0x00000030
        /*0560*/ 	.short	0x010a
        /*0562*/ 	.byte	0xff
	.zero		1


	//   ....[72]....
        /*0564*/ 	.word	0x00005be0
        /*0568*/ 	.word	0x00000041
        /*056c*/ 	.word	0x00000080
        /*0570*/ 	.short	0x010a
        /*0572*/ 	.byte	0xff
	.zero		1


	//   ....[73]....
        /*0574*/ 	.word	0x00005d90
        /*0578*/ 	.word	0x00000003
        /*057c*/ 	.word	0x00000030
        /*0580*/ 	.short	0x010a
        /*0582*/ 	.byte	0xff
	.zero		1


	//   ....[74]....
        /*0584*/ 	.word	0x00005e30
        /*0588*/ 	.word	0x00000041
        /*058c*/ 	.word	0x00000080
        /*0590*/ 	.short	0x010a
        /*0592*/ 	.byte	0xff
	.zero		1


	//   ....[75]....
        /*0594*/ 	.word	0x00006150
        /*0598*/ 	.word	0x000000ff
        /*059c*/ 	.word	0x00000000
        /*05a0*/ 	.short	0x0101
        /*05a2*/ 	.byte	0x04
	.zero		1


	//   ....[76]....
        /*05a4*/ 	.word	0x00006620
        /*05a8*/ 	.word	0x00000002
        /*05ac*/ 	.word	0x00000000
        /*05b0*/ 	.short	0x0101
        /*05b2*/ 	.byte	0xff
	.zero		1


	//   ....[77]....
        /*05b4*/ 	.word	0x000068c0
        /*05b8*/ 	.word	0x00000003
        /*05bc*/ 	.word	0x000000d0
        /*05c0*/ 	.short	0x010a
        /*05c2*/ 	.byte	0xff
	.zero		1


	//   ....[78]....
        /*05c4*/ 	.word	0x00006920
        /*05c8*/ 	.word	0x00000002
        /*05cc*/ 	.word	0x00000018
        /*05d0*/ 	.short	0x010a
        /*05d2*/ 	.byte	0xff
	.zero		1


	//   ....[79]....
        /*05d4*/ 	.word	0x00006980
        /*05d8*/ 	.word	0x00000002
        /*05dc*/ 	.word	0x00000018
        /*05e0*/ 	.short	0x010a
        /*05e2*/ 	.byte	0xff
	.zero		1


	//   ....[80]....
        /*05e4*/ 	.word	0x000069d0
        /*05e8*/ 	.word	0x00000002
        /*05ec*/ 	.word	0x00000060
        /*05f0*/ 	.short	0x010a
        /*05f2*/ 	.byte	0xff
	.zero		1


	//   ....[81]....
        /*05f4*/ 	.word	0x00006a30
        /*05f8*/ 	.word	0x00000000
        /*05fc*/ 	.word	0x00000000
        /*0600*/ 	.short	0x010a
        /*0602*/ 	.byte	0xff
	.zero		1


	//   ....[82]....
        /*0604*/ 	.word	0x00006a90
        /*0608*/ 	.word	0x00000000
        /*060c*/ 	.word	0x00000000
        /*0610*/ 	.short	0x010a
        /*0612*/ 	.byte	0xff
	.zero		1


	//   ....[83]....
        /*0614*/ 	.word	0x00006ae0
        /*0618*/ 	.word	0x00000000
        /*061c*/ 	.word	0x000000c0
        /*0620*/ 	.short	0x010a
        /*0622*/ 	.byte	0xff
	.zero		1


	//   ....[84]....
        /*0624*/ 	.word	0x00006b40
        /*0628*/ 	.word	0x00000000
        /*062c*/ 	.word	0x00000070
        /*0630*/ 	.short	0x010a
        /*0632*/ 	.byte	0xff
	.zero		1


	//   ....[85]....
        /*0634*/ 	.word	0x00006b90
        /*0638*/ 	.word	0x00000000
        /*063c*/ 	.word	0x00000060
        /*0640*/ 	.short	0x010a
        /*0642*/ 	.byte	0xff
	.zero		1


	//   ....[86]....
        /*0644*/ 	.word	0x00006bf0
        /*0648*/ 	.word	0x00000000
        /*064c*/ 	.word	0x00000070
        /*0650*/ 	.short	0x010a
        /*0652*/ 	.byte	0xff
	.zero		1


	//   ....[87]....
        /*0654*/ 	.word	0x00006c40
        /*0658*/ 	.word	0x00000000
        /*065c*/ 	.word	0x00000060
        /*0660*/ 	.short	0x010a
        /*0662*/ 	.byte	0xff
	.zero		1


	//   ....[88]....
        /*0664*/ 	.word	0x00006cb0
        /*0668*/ 	.word	0x00000003
        /*066c*/ 	.word	0x000000a0
        /*0670*/ 	.short	0x010a
        /*0672*/ 	.byte	0xff
	.zero		1


	//   ....[89]....
        /*0674*/ 	.word	0x00006d10
        /*0678*/ 	.word	0x00000000
        /*067c*/ 	.word	0x00000000
        /*0680*/ 	.short	0x010a
        /*0682*/ 	.byte	0xff
	.zero		1


	//   ....[90]....
        /*0684*/ 	.word	0x00006d70
        /*0688*/ 	.word	0x00000000
        /*068c*/ 	.word	0x00000000
        /*0690*/ 	.short	0x010a
        /*0692*/ 	.byte	0xff
	.zero		1


	//   ....[91]....
        /*0694*/ 	.word	0x00006dd0
        /*0698*/ 	.word	0x00000000
        /*069c*/ 	.word	0x00000000
        /*06a0*/ 	.short	0x010a
        /*06a2*/ 	.byte	0xff
	.zero		1


	//   ....[92]....
        /*06a4*/ 	.word	0x00006e30
        /*06a8*/ 	.word	0x00000000
        /*06ac*/ 	.word	0x00000000
        /*06b0*/ 	.short	0x010a
        /*06b2*/ 	.byte	0xff
	.zero		1


	//   ....[93]....
        /*06b4*/ 	.word	0x00006e90
        /*06b8*/ 	.word	0x00000000
        /*06bc*/ 	.word	0x00000000
        /*06c0*/ 	.short	0x010a
        /*06c2*/ 	.byte	0xff
	.zero		1


	//   ....[94]....
        /*06c4*/ 	.word	0x00006ee0
        /*06c8*/ 	.word	0x00000000
        /*06cc*/ 	.word	0x00000060
        /*06d0*/ 	.short	0x010a
        /*06d2*/ 	.byte	0xff
	.zero		1


	//   ....[95]....
        /*06d4*/ 	.word	0x00006f40
        /*06d8*/ 	.word	0x00000000
        /*06dc*/ 	.word	0x00000058
        /*06e0*/ 	.short	0x010a
        /*06e2*/ 	.byte	0xff
	.zero		1


	//   ....[96]....
        /*06e4*/ 	.word	0x00006fa0
        /*06e8*/ 	.word	0x00000003
        /*06ec*/ 	.word	0x00000040
        /*06f0*/ 	.short	0x010a
        /*06f2*/ 	.byte	0xff
	.zero		1


	//   ....[97]....
        /*06f4*/ 	.word	0x00007000
        /*06f8*/ 	.word	0x00000000
        /*06fc*/ 	.word	0x00000000
        /*0700*/ 	.short	0x010a
        /*0702*/ 	.byte	0xff
	.zero		1


	//   ....[98]....
        /*0704*/ 	.word	0x00007050
        /*0708*/ 	.word	0x00000000
        /*070c*/ 	.word	0x00000060
        /*0710*/ 	.short	0x010a
        /*0712*/ 	.byte	0xff
	.zero		1


	//   ....[99]....
        /*0714*/ 	.word	0x000070a0
        /*0718*/ 	.word	0x00000003
        /*071c*/ 	.word	0x00000030
        /*0720*/ 	.short	0x010a
        /*0722*/ 	.byte	0xff
	.zero		1


	//   ....[100]....
        /*0724*/ 	.word	0x000070f0
        /*0728*/ 	.word	0x00000041
        /*072c*/ 	.word	0x00000080
        /*0730*/ 	.short	0x010a
        /*0732*/ 	.byte	0xff
	.zero		1


	//----- nvinfo : EIATTR_NUM_MBARRIERS
	.align		4
.L_47:
        /*0734*/ 	.byte	0x03, 0x38
        /*0736*/ 	.short	0x001c


	//----- nvinfo : EIATTR_EXIT_INSTR_OFFSETS
	.align		4
        /*0738*/ 	.byte	0x04, 0x1c
        /*073a*/ 	.short	(.L_49 - .L_48)


	//   ....[0]....
.L_48:
        /*073c*/ 	.word	0x000028c0


	//   ....[1]....
        /*0740*/ 	.word	0x00002db0


	//   ....[2]....
        /*0744*/ 	.word	0x00002e10


	//   ....[3]....
        /*0748*/ 	.word	0x00004250


	//   ....[4]....
        /*074c*/ 	.word	0x00004e90


	//   ....[5]....
        /*0750*/ 	.word	0x00004ed0


	//   ....[6]....
        /*0754*/ 	.word	0x000067d0


	//   ....[7]....
        /*0758*/ 	.word	0x00006850


	//   ....[8]....
        /*075c*/ 	.word	0x00006880


	//   ....[9]....
        /*0760*/ 	.word	0x000068b0


	//----- nvinfo : EIATTR_MAX_THREADS
	.align		4
.L_49:
        /*0764*/ 	.byte	0x04, 0x05
        /*0766*/ 	.short	(.L_51 - .L_50)
.L_50:
        /*0768*/ 	.word	0x00000100
        /*076c*/ 	.word	0x00000001
        /*0770*/ 	.word	0x00000001


	//----- nvinfo : EIATTR_CRS_STACK_SIZE
	.align		4
.L_51:
        /*0774*/ 	.byte	0x04, 0x1e
        /*0776*/ 	.short	(.L_53 - .L_52)
.L_52:
        /*0778*/ 	.word	0x00000000


	//----- nvinfo : EIATTR_CBANK_PARAM_SIZE
	.align		4
.L_53:
        /*077c*/ 	.byte	0x03, 0x19
        /*077e*/ 	.short	0x0800


	//----- nvinfo : EIATTR_PARAM_CBANK
	.align		4
        /*0780*/ 	.byte	0x04, 0x0a
        /*0782*/ 	.short	(.L_55 - .L_54)
	.align		4
.L_54:
        /*0784*/ 	.word	index@(.nv.constant0._ZN7cutlass13device_kernelINS_4gemm6kernel13GemmUniversalIN4cute5tupleIJiiiiEEENS1_10collective13CollectiveMmaINS1_35MainloopSm100TmaUmmaWarpSpecializedILi3ELi2ELi4ENS5_IJNS4_1CILi1EEESB_SB_EEEEENS5_IJNSA_ILi128EEENSA_ILi16EEENSA_ILi256EEEEEENS_6half_tENS5_IJlSB_lEEESI_SJ_NS4_8TiledMMAINS4_8MMA_AtomIJNS4_20SM100_MMA_F16BF16_SSISI_SI_fLi128ELi16ELNS4_4UMMA5MajorE0ELSO_0ELNSN_7ScaleInE0ELSP_0EEEEEENS4_6LayoutISC_NS5_IJNSA_ILi0EEEST_ST_EEEEENS5_IJNS4_10UnderscoreESW_SW_EEEEENS4_13SM90_TMA_LOADENS4_14ComposedLayoutINS4_7SwizzleILi3ELi4ELi3EEENS4_18smem_ptr_flag_bitsILi16EEENSS_INS5_IJNSA_ILi8EEENSA_ILi64EEEEEENS5_IJS16_SB_EEEEEEEvNS4_8identityESZ_S1A_vS1B_EENS_8epilogue10collective18CollectiveEpilogueINS1D_23Sm100TmaWarpSpecializedILi2ELi1ELi16ELb1ELb0EEEJSH_NS5_IJNSS_ISE_SB_EENSS_ISF_SB_EEEEESI_SJ_SI_SJ_NS1D_6fusion15FusionCallbacksIS1H_NS1L_17LinearCombinationISI_fSI_fLNS_15FloatRoundStyleE2EEESH_S1K_JEEENS4_5SM1004TMEM4LOAD26SM100_TMEM_LOAD_32dp32b16xESZ_NS10_INS11_ILi1ELi4ELi3EEES14_NSS_INS5_IJS15_SF_EEENS5_IJSF_SB_EEEEEEENS4_39AutoVectorizingCopyWithAssumedAlignmentILi128EEENS4_14SM90_TMA_STOREES1Z_S21_S21_EEEvvEEEEvNT_6ParamsE)
        /*0788*/ 	.short	0x0380
        /*078a*/ 	.short	0x0800


	//----- nvinfo : EIATTR_SW_WAR
	.align		4
.L_55:
        /*078c*/ 	.byte	0x04, 0x36
        /*078e*/ 	.short	(.L_57 - .L_56)
.L_56:
        /*0790*/ 	.word	0x00000008
.L_57:


//--------------------- .nv.callgraph             --------------------------
	.section	.nv.callgraph,"",@"SHT_CUDA_CALLGRAPH"
	.align	4
	.sectionentsize	8
	.align		4
        /*0000*/ 	.word	0x00000000
	.align		4
        /*0004*/ 	.word	0xffffffff
	.align		4
        /*0008*/ 	.word	index@(_ZN7cutlass13device_kernelINS_4gemm6kernel13GemmUniversalIN4cute5tupleIJiiiiEEENS1_10collective13CollectiveMmaINS1_35MainloopSm100TmaUmmaWarpSpecializedILi3ELi2ELi4ENS5_IJNS4_1CILi1EEESB_SB_EEEEENS5_IJNSA_ILi128EEENSA_ILi16EEENSA_ILi256EEEEEENS_6half_tENS5_IJlSB_lEEESI_SJ_NS4_8TiledMMAINS4_8MMA_AtomIJNS4_20SM100_MMA_F16BF16_SSISI_SI_fLi128ELi16ELNS4_4UMMA5MajorE0ELSO_0ELNSN_7ScaleInE0ELSP_0EEEEEENS4_6LayoutISC_NS5_IJNSA_ILi0EEEST_ST_EEEEENS5_IJNS4_10UnderscoreESW_SW_EEEEENS4_13SM90_TMA_LOADENS4_14ComposedLayoutINS4_7SwizzleILi3ELi4ELi3EEENS4_18smem_ptr_flag_bitsILi16EEENSS_INS5_IJNSA_ILi8EEENSA_ILi64EEEEEENS5_IJS16_SB_EEEEEEEvNS4_8identityESZ_S1A_vS1B_EENS_8epilogue10collective18CollectiveEpilogueINS1D_23Sm100TmaWarpSpecializedILi2ELi1ELi16ELb1ELb0EEEJSH_NS5_IJNSS_ISE_SB_EENSS_ISF_SB_EEEEESI_SJ_SI_SJ_NS1D_6fusion15FusionCallbacksIS1H_NS1L_17LinearCombinationISI_fSI_fLNS_15FloatRoundStyleE2EEESH_S1K_JEEENS4_5SM1004TMEM4LOAD26SM100_TMEM_LOAD_32dp32b16xESZ_NS10_INS11_ILi1ELi4ELi3EEES14_NSS_INS5_IJS15_SF_EEENS5_IJSF_SB_EEEEEEENS4_39AutoVectorizingCopyWithAssumedAlignmentILi128EEENS4_14SM90_TMA_STOREES1Z_S21_S21_EEEvvEEEEvNT_6ParamsE)
	.align		4
        /*000c*/ 	.word	index@(__assertfail)
	.align		4
        /*0010*/ 	.word	0x00000000
	.align		4
        /*0014*/ 	.word	0xfffffffe
	.align		4
        /*0018*/ 	.word	0x00000000
	.align		4
        /*001c*/ 	.word	0xfffffffd
	.align		4
        /*0020*/ 	.word	0x00000000
	.align		4
        /*0024*/ 	.word	0xfffffffc


//--------------------- .nv.constant4             --------------------------
	.section	.nv.constant4,"a",@progbits
	.align	8
	.align		8
.nv.constant4:
        /*0000*/ 	.dword	__assertfail
	.align		8
        /*0008*/ 	.dword	__unnamed_1
	.align		8
        /*0010*/ 	.dword	__unnamed_2
	.align		8
        /*0018*/ 	.dword	_ZN40_INTERNAL_80749763_4_k_cu_90e3f059_124624cuda3std3__45__cpo5beginE
	.align		8
        /*0020*/ 	.dword	_ZN40_INTERNAL_80749763_4_k_cu_90e3f059_124624cuda3std3__45__cpo3endE
	.align		8
        /*0028*/ 	.dword	_ZN40_INTERNAL_80749763_4_k_cu_90e3f059_124624cuda3std3__45__cpo6cbeginE
	.align		8
        /*0030*/ 	.dword	_ZN40_INTERNAL_80749763_4_k_cu_90e3f059_124624cuda3std3__45__cpo4cendE
	.align		8
        /*0038*/ 	.dword	_ZN40_INTERNAL_80749763_4_k_cu_90e3f059_124624cuda3std3__442_GLOBAL__N__80749763_4_k_cu_90e3f059_124626ignoreE
	.align		8
        /*0040*/ 	.dword	_ZN40_INTERNAL_80749763_4_k_cu_90e3f059_124624cuda3std3__419piecewise_constructE
	.align		8
        /*0048*/ 	.dword	_ZN40_INTERNAL_80749763_4_k_cu_90e3f059_124624cuda3std3__48in_placeE
	.align		8
        /*0050*/ 	.dword	_ZN40_INTERNAL_80749763_4_k_cu_90e3f059_124624cuda3std6ranges3__45__cpo4swapE
	.align		8
        /*0058*/ 	.dword	_ZN40_INTERNAL_80749763_4_k_cu_90e3f059_124624cuda3std6ranges3__45__cpo9iter_moveE
	.align		8
        /*0060*/ 	.dword	_ZN40_INTERNAL_80749763_4_k_cu_90e3f059_124624cute7productE
	.align		8
        /*0068*/ 	.dword	_ZN40_INTERNAL_80749763_4_k_cu_90e3f059_124624cute1_E
	.align		8
        /*0070*/ 	.dword	$str$25
	.align		8
        /*0078*/ 	.dword	$str$26
	.align		8
        /*0080*/ 	.dword	$str$27
	.align		8
        /*0088*/ 	.dword	$str$28


//--------------------- .text._ZN7cutlass13device_kernelINS_4gemm6kernel13GemmUniversalIN4cute5tupleIJiiiiEEENS1_10collective13CollectiveMmaINS1_35MainloopSm100TmaUmmaWarpSpecializedILi3ELi2ELi4ENS5_IJNS4_1CILi1EEESB_SB_EEEEENS5_IJNSA_ILi128EEENSA_ILi16EEENSA_ILi256EEEEEENS_6half_tENS5_IJlSB_lEEESI_SJ_NS4_8TiledMMAINS4_8MMA_AtomIJNS4_20SM100_MMA_F16BF16_SSISI_SI_fLi128ELi16ELNS4_4UMMA5MajorE0ELSO_0ELNSN_7ScaleInE0ELSP_0EEEEEENS4_6LayoutISC_NS5_IJNSA_ILi0EEEST_ST_EEEEENS5_IJNS4_10UnderscoreESW_SW_EEEEENS4_13SM90_TMA_LOADENS4_14ComposedLayoutINS4_7SwizzleILi3ELi4ELi3EEENS4_18smem_ptr_flag_bitsILi16EEENSS_INS5_IJNSA_ILi8EEENSA_ILi64EEEEEENS5_IJS16_SB_EEEEEEEvNS4_8identityESZ_S1A_vS1B_EENS_8epilogue10collective18CollectiveEpilogueINS1D_23Sm100TmaWarpSpecializedILi2ELi1ELi16ELb1ELb0EEEJSH_NS5_IJNSS_ISE_SB_EENSS_ISF_SB_EEEEESI_SJ_SI_SJ_NS1D_6fusion15FusionCallbacksIS1H_NS1L_17LinearCombinationISI_fSI_fLNS_15FloatRoundStyleE2EEESH_S1K_JEEENS4_5SM1004TMEM4LOAD26SM100_TMEM_LOAD_32dp32b16xESZ_NS10_INS11_ILi1ELi4ELi3EEES14_NSS_INS5_IJS15_SF_EEENS5_IJSF_SB_EEEEEEENS4_39AutoVectorizingCopyWithAssumedAlignmentILi128EEENS4_14SM90_TMA_STOREES1Z_S21_S21_EEEvvEEEEvNT_6ParamsE --------------------------
	.section	.text._ZN7cutlass13device_kernelINS_4gemm6kernel13GemmUniversalIN4cute5tupleIJiiiiEEENS1_10collective13CollectiveMmaINS1_35MainloopSm100TmaUmmaWarpSpecializedILi3ELi2ELi4ENS5_IJNS4_1CILi1EEESB_SB_EEEEENS5_IJNSA_ILi128EEENSA_ILi16EEENSA_ILi256EEEEEENS_6half_tENS5_IJlSB_lEEESI_SJ_NS4_8TiledMMAINS4_8MMA_AtomIJNS4_20SM100_MMA_F16BF16_SSISI_SI_fLi128ELi16ELNS4_4UMMA5MajorE0ELSO_0ELNSN_7ScaleInE0ELSP_0EEEEEENS4_6LayoutISC_NS5_IJNSA_ILi0EEEST_ST_EEEEENS5_IJNS4_10UnderscoreESW_SW_EEEEENS4_13SM90_TMA_LOADENS4_14ComposedLayoutINS4_7SwizzleILi3ELi4ELi3EEENS4_18smem_ptr_flag_bitsILi16EEENSS_INS5_IJNSA_ILi8EEENSA_ILi64EEEEEENS5_IJS16_SB_EEEEEEEvNS4_8identityESZ_S1A_vS1B_EENS_8epilogue10collective18CollectiveEpilogueINS1D_23Sm100TmaWarpSpecializedILi2ELi1ELi16ELb1ELb0EEEJSH_NS5_IJNSS_ISE_SB_EENSS_ISF_SB_EEEEESI_SJ_SI_SJ_NS1D_6fusion15FusionCallbacksIS1H_NS1L_17LinearCombinationISI_fSI_fLNS_15FloatRoundStyleE2EEESH_S1K_JEEENS4_5SM1004TMEM4LOAD26SM100_TMEM_LOAD_32dp32b16xESZ_NS10_INS11_ILi1ELi4ELi3EEES14_NSS_INS5_IJS15_SF_EEENS5_IJSF_SB_EEEEEEENS4_39AutoVectorizingCopyWithAssumedAlignmentILi128EEENS4_14SM90_TMA_STOREES1Z_S21_S21_EEEvvEEEEvNT_6ParamsE,"ax",@progbits
	.align	128
.text._ZN7cutlass13device_kernelINS_4gemm6kernel13GemmUniversalIN4cute5tupleIJiiiiEEENS1_10collective13CollectiveMmaINS1_35MainloopSm100TmaUmmaWarpSpecializedILi3ELi2ELi4ENS5_IJNS4_1CILi1EEESB_SB_EEEEENS5_IJNSA_ILi128EEENSA_ILi16EEENSA_ILi256EEEEEENS_6half_tENS5_IJlSB_lEEESI_SJ_NS4_8TiledMMAINS4_8MMA_AtomIJNS4_20SM100_MMA_F16BF16_SSISI_SI_fLi128ELi16ELNS4_4UMMA5MajorE0ELSO_0ELNSN_7ScaleInE0ELSP_0EEEEEENS4_6LayoutISC_NS5_IJNSA_ILi0EEEST_ST_EEEEENS5_IJNS4_10UnderscoreESW_SW_EEEEENS4_13SM90_TMA_LOADENS4_14ComposedLayoutINS4_7SwizzleILi3ELi4ELi3EEENS4_18smem_ptr_flag_bitsILi16EEENSS_INS5_IJNSA_ILi8EEENSA_ILi64EEEEEENS5_IJS16_SB_EEEEEEEvNS4_8identityESZ_S1A_vS1B_EENS_8epilogue10collective18CollectiveEpilogueINS1D_23Sm100TmaWarpSpecializedILi2ELi1ELi16ELb1ELb0EEEJSH_NS5_IJNSS_ISE_SB_EENSS_ISF_SB_EEEEESI_SJ_SI_SJ_NS1D_6fusion15FusionCallbacksIS1H_NS1L_17LinearCombinationISI_fSI_fLNS_15FloatRoundStyleE2EEESH_S1K_JEEENS4_5SM1004TMEM4LOAD26SM100_TMEM_LOAD_32dp32b16xESZ_NS10_INS11_ILi1ELi4ELi3EEES14_NSS_INS5_IJS15_SF_EEENS5_IJSF_SB_EEEEEEENS4_39AutoVectorizingCopyWithAssumedAlignmentILi128EEENS4_14SM90_TMA_STOREES1Z_S21_S21_EEEvvEEEEvNT_6ParamsE:
        .type           _ZN7cutlass13device_kernelINS_4gemm6kernel13GemmUniversalIN4cute5tupleIJiiiiEEENS1_10collective13CollectiveMmaINS1_35MainloopSm100TmaUmmaWarpSpecializedILi3ELi2ELi4ENS5_IJNS4_1CILi1EEESB_SB_EEEEENS5_IJNSA_ILi128EEENSA_ILi16EEENSA_ILi256EEEEEENS_6half_tENS5_IJlSB_lEEESI_SJ_NS4_8TiledMMAINS4_8MMA_AtomIJNS4_20SM100_MMA_F16BF16_SSISI_SI_fLi128ELi16ELNS4_4UMMA5MajorE0ELSO_0ELNSN_7ScaleInE0ELSP_0EEEEEENS4_6LayoutISC_NS5_IJNSA_ILi0EEEST_ST_EEEEENS5_IJNS4_10UnderscoreESW_SW_EEEEENS4_13SM90_TMA_LOADENS4_14ComposedLayoutINS4_7SwizzleILi3ELi4ELi3EEENS4_18smem_ptr_flag_bitsILi16EEENSS_INS5_IJNSA_ILi8EEENSA_ILi64EEEEEENS5_IJS16_SB_EEEEEEEvNS4_8identityESZ_S1A_vS1B_EENS_8epilogue10collective18CollectiveEpilogueINS1D_23Sm100TmaWarpSpecializedILi2ELi1ELi16ELb1ELb0EEEJSH_NS5_IJNSS_ISE_SB_EENSS_ISF_SB_EEEEESI_SJ_SI_SJ_NS1D_6fusion15FusionCallbacksIS1H_NS1L_17LinearCombinationISI_fSI_fLNS_15FloatRoundStyleE2EEESH_S1K_JEEENS4_5SM1004TMEM4LOAD26SM100_TMEM_LOAD_32dp32b16xESZ_NS10_INS11_ILi1ELi4ELi3EEES14_NSS_INS5_IJS15_SF_EEENS5_IJSF_SB_EEEEEEENS4_39AutoVectorizingCopyWithAssumedAlignmentILi128EEENS4_14SM90_TMA_STOREES1Z_S21_S21_EEEvvEEEEvNT_6ParamsE,@function
        .size           _ZN7cutlass13device_kernelINS_4gemm6kernel13GemmUniversalIN4cute5tupleIJiiiiEEENS1_10collective13CollectiveMmaINS1_35MainloopSm100TmaUmmaWarpSpecializedILi3ELi2ELi4ENS5_IJNS4_1CILi1EEESB_SB_EEEEENS5_IJNSA_ILi128EEENSA_ILi16EEENSA_ILi256EEEEEENS_6half_tENS5_IJlSB_lEEESI_SJ_NS4_8TiledMMAINS4_8MMA_AtomIJNS4_20SM100_MMA_F16BF16_SSISI_SI_fLi128ELi16ELNS4_4UMMA5MajorE0ELSO_0ELNSN_7ScaleInE0ELSP_0EEEEEENS4_6LayoutISC_NS5_IJNSA_ILi0EEEST_ST_EEEEENS5_IJNS4_10UnderscoreESW_SW_EEEEENS4_13SM90_TMA_LOADENS4_14ComposedLayoutINS4_7SwizzleILi3ELi4ELi3EEENS4_18smem_ptr_flag_bitsILi16EEENSS_INS5_IJNSA_ILi8EEENSA_ILi64EEEEEENS5_IJS16_SB_EEEEEEEvNS4_8identityESZ_S1A_vS1B_EENS_8epilogue10collective18CollectiveEpilogueINS1D_23Sm100TmaWarpSpecializedILi2ELi1ELi16ELb1ELb0EEEJSH_NS5_IJNSS_ISE_SB_EENSS_ISF_SB_EEEEESI_SJ_SI_SJ_NS1D_6fusion15FusionCallbacksIS1H_NS1L_17LinearCombinationISI_fSI_fLNS_15FloatRoundStyleE2EEESH_S1K_JEEENS4_5SM1004TMEM4LOAD26SM100_TMEM_LOAD_32dp32b16xESZ_NS10_INS11_ILi1ELi4ELi3EEES14_NSS_INS5_IJS15_SF_EEENS5_IJSF_SB_EEEEEEENS4_39AutoVectorizingCopyWithAssumedAlignmentILi128EEENS4_14SM90_TMA_STOREES1Z_S21_S21_EEEvvEEEEvNT_6ParamsE,(.L_x_138 - _ZN7cutlass13device_kernelINS_4gemm6kernel13GemmUniversalIN4cute5tupleIJiiiiEEENS1_10collective13CollectiveMmaINS1_35MainloopSm100TmaUmmaWarpSpecializedILi3ELi2ELi4ENS5_IJNS4_1CILi1EEESB_SB_EEEEENS5_IJNSA_ILi128EEENSA_ILi16EEENSA_ILi256EEEEEENS_6half_tENS5_IJlSB_lEEESI_SJ_NS4_8TiledMMAINS4_8MMA_AtomIJNS4_20SM100_MMA_F16BF16_SSISI_SI_fLi128ELi16ELNS4_4UMMA5MajorE0ELSO_0ELNSN_7ScaleInE0ELSP_0EEEEEENS4_6LayoutISC_NS5_IJNSA_ILi0EEEST_ST_EEEEENS5_IJNS4_10UnderscoreESW_SW_EEEEENS4_13SM90_TMA_LOADENS4_14ComposedLayoutINS4_7SwizzleILi3ELi4ELi3EEENS4_18smem_ptr_flag_bitsILi16EEENSS_INS5_IJNSA_ILi8EEENSA_ILi64EEEEEENS5_IJS16_SB_EEEEEEEvNS4_8identityESZ_S1A_vS1B_EENS_8epilogue10collective18CollectiveEpilogueINS1D_23Sm100TmaWarpSpecializedILi2ELi1ELi16ELb1ELb0EEEJSH_NS5_IJNSS_ISE_SB_EENSS_ISF_SB_EEEEESI_SJ_SI_SJ_NS1D_6fusion15FusionCallbacksIS1H_NS1L_17LinearCombinationISI_fSI_fLNS_15FloatRoundStyleE2EEESH_S1K_JEEENS4_5SM1004TMEM4LOAD26SM100_TMEM_LOAD_32dp32b16xESZ_NS10_INS11_ILi1ELi4ELi3EEES14_NSS_INS5_IJS15_SF_EEENS5_IJSF_SB_EEEEEEENS4_39AutoVectorizingCopyWithAssumedAlignmentILi128EEENS4_14SM90_TMA_STOREES1Z_S21_S21_EEEvvEEEEvNT_6ParamsE)
        .other          _ZN7cutlass13device_kernelINS_4gemm6kernel13GemmUniversalIN4cute5tupleIJiiiiEEENS1_10collective13CollectiveMmaINS1_35MainloopSm100TmaUmmaWarpSpecializedILi3ELi2ELi4ENS5_IJNS4_1CILi1EEESB_SB_EEEEENS5_IJNSA_ILi128EEENSA_ILi16EEENSA_ILi256EEEEEENS_6half_tENS5_IJlSB_lEEESI_SJ_NS4_8TiledMMAINS4_8MMA_AtomIJNS4_20SM100_MMA_F16BF16_SSISI_SI_fLi128ELi16ELNS4_4UMMA5MajorE0ELSO_0ELNSN_7ScaleInE0ELSP_0EEEEEENS4_6LayoutISC_NS5_IJNSA_ILi0EEEST_ST_EEEEENS5_IJNS4_10UnderscoreESW_SW_EEEEENS4_13SM90_TMA_LOADENS4_14ComposedLayoutINS4_7SwizzleILi3ELi4ELi3EEENS4_18smem_ptr_flag_bitsILi16EEENSS_INS5_IJNSA_ILi8EEENSA_ILi64EEEEEENS5_IJS16_SB_EEEEEEEvNS4_8identityESZ_S1A_vS1B_EENS_8epilogue10collective18CollectiveEpilogueINS1D_23Sm100TmaWarpSpecializedILi2ELi1ELi16ELb1ELb0EEEJSH_NS5_IJNSS_ISE_SB_EENSS_ISF_SB_EEEEESI_SJ_SI_SJ_NS1D_6fusion15FusionCallbacksIS1H_NS1L_17LinearCombinationISI_fSI_fLNS_15FloatRoundStyleE2EEESH_S1K_JEEENS4_5SM1004TMEM4LOAD26SM100_TMEM_LOAD_32dp32b16xESZ_NS10_INS11_ILi1ELi4ELi3EEES14_NSS_INS5_IJS15_SF_EEENS5_IJSF_SB_EEEEEEENS4_39AutoVectorizingCopyWithAssumedAlignmentILi128EEENS4_14SM90_TMA_STOREES1Z_S21_S21_EEEvvEEEEvNT_6ParamsE,@"STO_CUDA_ENTRY STV_DEFAULT"
_ZN7cutlass13device_kernelINS_4gemm6kernel13GemmUniversalIN4cute5tupleIJiiiiEEENS1_10collective13CollectiveMmaINS1_35MainloopSm100TmaUmmaWarpSpecializedILi3ELi2ELi4ENS5_IJNS4_1CILi1EEESB_SB_EEEEENS5_IJNSA_ILi128EEENSA_ILi16EEENSA_ILi256EEEEEENS_6half_tENS5_IJlSB_lEEESI_SJ_NS4_8TiledMMAINS4_8MMA_AtomIJNS4_20SM100_MMA_F16BF16_SSISI_SI_fLi128ELi16ELNS4_4UMMA5MajorE0ELSO_0ELNSN_7ScaleInE0ELSP_0EEEEEENS4_6LayoutISC_NS5_IJNSA_ILi0EEEST_ST_EEEEENS5_IJNS4_10UnderscoreESW_SW_EEEEENS4_13SM90_TMA_LOADENS4_14ComposedLayoutINS4_7SwizzleILi3ELi4ELi3EEENS4_18smem_ptr_flag_bitsILi16EEENSS_INS5_IJNSA_ILi8EEENSA_ILi64EEEEEENS5_IJS16_SB_EEEEEEEvNS4_8identityESZ_S1A_vS1B_EENS_8epilogue10collective18CollectiveEpilogueINS1D_23Sm100TmaWarpSpecializedILi2ELi1ELi16ELb1ELb0EEEJSH_NS5_IJNSS_ISE_SB_EENSS_ISF_SB_EEEEESI_SJ_SI_SJ_NS1D_6fusion15FusionCallbacksIS1H_NS1L_17LinearCombinationISI_fSI_fLNS_15FloatRoundStyleE2EEESH_S1K_JEEENS4_5SM1004TMEM4LOAD26SM100_TMEM_LOAD_32dp32b16xESZ_NS10_INS11_ILi1ELi4ELi3EEES14_NSS_INS5_IJS15_SF_EEENS5_IJSF_SB_EEEEEEENS4_39AutoVectorizingCopyWithAssumedAlignmentILi128EEENS4_14SM90_TMA_STOREES1Z_S21_S21_EEEvvEEEEvNT_6ParamsE:
[----:B------:R-:W1:Y:S01]  /*0000*/  LDC R1, c[0x0][0x37c] ;  /* 0x0000df00ff017b82 */ /* 0x000e620000000800 */
[----:B------:R-:W2:Y:S01]  /*0010*/  S2R R87, SR_TID.X ;  /* 0x0000000000577919 */ /* 0x000ea20000002100 */
[----:B------:R-:W3:Y:S01]  /*0020*/  LDCU.64 UR8, c[0x0][0x890] ;  /* 0x00011200ff0877ac */ /* 0x000ee20008000a00 */
[----:B------:R-:W-:Y:S02]  /*0030*/  PRMT R70, RZ, 0x7610, R70 ;  /* 0x00007610ff467816 */ /* 0x000fe40000000046 */
[----:B------:R-:W-:Y:S01]  /*0040*/  ELECT P5, URZ, PT ;  /* 0x0000000000ff782f */ /* 0x000fe200038a0000 */
[----:B------:R-:W4:Y:S01]  /*0050*/  LDCU.64 UR46, c[0x0][0x358] ;  /* 0x00006b00ff2e77ac */ /* 0x000f220008000a00 */
[----:B---3--:R-:W-:-:S04]  /*0060*/  UISETP.NE.U32.AND UP0, UPT, UR8, URZ, UPT ;  /* 0x000000ff0800728c */ /* 0x008fc8000bf05070 */
[----:B------:R-:W-:Y:S01]  /*0070*/  UISETP.NE.AND.EX UP0, UPT, UR9, URZ, UPT, UP0 ;  /* 0x000000ff0900728c */ /* 0x000fe2000bf05300 */
[----:B--2---:R-:W-:-:S05]  /*0080*/  SHF.R.U32.HI R74, RZ, 0x5, R87 ;  /* 0x00000005ff4a7819 */ /* 0x004fca0000011657 */
[----:B------:R-:W2:Y:S02]  /*0090*/  SHFL.IDX PT, R0, R74, RZ, 0x1f ;  /* 0x00001fff4a007589 */ /* 0x000ea400000e0000 */
[----:B--2---:R-:W-:Y:S01]  /*00a0*/  R2UR UR10, R0 ;  /* 0x00000000000a72ca */ /* 0x004fe200000e0000 */
[----:B-1--4-:R-:W-:-:S14]  /*00b0*/  BRA.U UP0, `(.L_x_0) ;  /* 0x00000001002c7547 */ /* 0x012fdc000b800000 */
[----:B------:R-:W1:Y:S02]  /*00c0*/  LDCU.64 UR4, c[0x0][0x888] ;  /* 0x00011100ff0477ac */ /* 0x000e640008000a00 */
[----:B-1----:R-:W-:-:S04]  /*00d0*/  UISETP.NE.U32.AND UP0, UPT, UR4, URZ, UPT ;  /* 0x000000ff0400728c */ /* 0x002fc8000bf05070 */
[----:B------:R-:W-:-:S09]  /*00e0*/  UISETP.NE.AND.EX UP0, UPT, UR5, URZ, UPT, UP0 ;  /* 0x000000ff0500728c */ /* 0x000fd2000bf05300 */
[----:B------:R-:W-:Y:S05]  /*00f0*/  BRA.U !UP0, `(.L_x_1) ;  /* 0x0000000108107547 */ /* 0x000fea000b800000 */
[----:B------:R-:W1:Y:S02]  /*0100*/  LDC.64 R2, c[0x0][0x888] ;  /* 0x00022200ff027b82 */ /* 0x000e640000000a00 */
[----:B-1----:R1:W5:Y:S01]  /*0110*/  LDG.E R35, desc[UR46][R2.64] ;  /* 0x0000002e02237981 */ /* 0x002362000c1e1900 */
[----:B------:R-:W-:Y:S01]  /*0120*/  HFMA2 R70, -RZ, RZ, 0, 5.9604644775390625e-08 ;  /* 0x00000001ff467431 */ /* 0x000fe200000001ff */
[----:B------:R-:W-:Y:S05]  /*0130*/  BRA `(.L_x_0) ;  /* 0x00000000000c7947 */ /* 0x000fea0003800000 */
.L_x_1:
[----:B------:R-:W1:Y:S01]  /*0140*/  LDCU UR4, c[0x0][0x880] ;  /* 0x00011000ff0477ac */ /* 0x000e620008000800 */
[----:B------:R-:W-:Y:S01]  /*0150*/  HFMA2 R70, -RZ, RZ, 0, 5.9604644775390625e-08 ;  /* 0x00000001ff467431 */ /* 0x000fe200000001ff */
[----:B-1----:R-:W-:-:S07]  /*0160*/  MOV R35, UR4 ;  /* 0x0000000400237c02 */ /* 0x002fce0008000f00 */
.L_x_0:
[----:B------:R-:W2:Y:S02]  /*0170*/  LDCU.64 UR4, c[0x0][0x8b0] ;  /* 0x00011600ff0477ac */ /* 0x000ea40008000a00 */
[----:B--2---:R-:W-:-:S04]  /*0180*/  UISETP.NE.U32.AND UP0, UPT, UR4, URZ, UPT ;  /* 0x000000ff0400728c */ /* 0x004fc8000bf05070 */
[----:B------:R-:W-:-:S09]  /*0190*/  UISETP.NE.AND.EX UP0, UPT, UR5, URZ, UPT, UP0 ;  /* 0x000000ff0500728c */ /* 0x000fd2000bf05300 */
[----:B------:R-:W-:Y:S05]  /*01a0*/  BRA.U UP0, `(.L_x_2) ;  /* 0x0000000100247547 */ /* 0x000fea000b800000 */
[----:B------:R-:W2:Y:S02]  /*01b0*/  LDCU.64 UR4, c[0x0][0x8a8] ;  /* 0x00011500ff0477ac */ /* 0x000ea40008000a00 */
[----:B--2---:R-:W-:-:S04]  /*01c0*/  UISETP.NE.U32.AND UP0, UPT, UR4, URZ, UPT ;  /* 0x000000ff0400728c */ /* 0x004fc8000bf05070 */
[----:B------:R-:W-:-:S09]  /*01d0*/  UISETP.NE.AND.EX UP0, UPT, UR5, URZ, UPT, UP0 ;  /* 0x000000ff0500728c */ /* 0x000fd2000bf05300 */
[----:B------:R-:W-:Y:S05]  /*01e0*/  BRA.U !UP0, `(.L_x_3) ;  /* 0x00000001080c7547 */ /* 0x000fea000b800000 */
[----:B------:R-:W2:Y:S02]  /*01f0*/  LDC.64 R32, c[0x0][0x8a8] ;  /* 0x00022a00ff207b82 */ /* 0x000ea40000000a00 */
[----:B--2---:R2:W5:Y:S01]  /*0200*/  LDG.E R32, desc[UR46][R32.64] ;  /* 0x0000002e20207981 */ /* 0x004562000c1e1900 */
[----:B------:R-:W-:Y:S05]  /*0210*/  BRA `(.L_x_2) ;  /* 0x0000000000087947 */ /* 0x000fea0003800000 */
.L_x_3:
[----:B------:R-:W2:Y:S02]  /*0220*/  LDCU UR4, c[0x0][0x8a0] ;  /* 0x00011400ff0477ac */ /* 0x000ea40008000800 */
[----:B--2---:R-:W-:Y:S02]  /*0230*/  MOV R32, UR4 ;  /* 0x0000000400207c02 */ /* 0x004fe40008000f00 */
.L_x_2:
[----:B------:R-:W-:Y:S01]  /*0240*/  IMAD.U32 R0, RZ, RZ, UR10 ;  /* 0x0000000aff007e24 */ /* 0x000fe2000f8e00ff */
[----:B------:R-:W-:Y:S04]  /*0250*/  BSSY.RECONVERGENT B0, `(.L_x_4) ;  /* 0x000000c000007945 */ /* 0x000fe80003800200 */
[C---:B------:R-:W-:Y:S02]  /*0260*/  ISETP.NE.OR P1, PT, R0.reuse, 0x1, !P5 ;  /* 0x000000010000780c */ /* 0x040fe40006f25670 */
[----:B------:R-:W-:-:S11]  /*0270*/  ISETP.NE.OR P0, PT, R0, 0x3, !P5 ;  /* 0x000000030000780c */ /* 0x000fd60006f05670 */
[----:B------:R-:W-:Y:S05]  /*0280*/  @P1 BRA `(.L_x_5) ;  /* 0x0000000000201947 */ /* 0x000fea0003800000 */
[----:B------:R-:W3:Y:S02]  /*0290*/  LDCU.64 UR4, c[0x0][0x348] ;  /* 0x00006900ff0477ac */ /* 0x000ee40008000a00 */
[----:B---3--:R-:W-:Y:S02]  /*02a0*/  UIADD3 UR6, UP1, UPT, UR4, 0x80, URZ ;  /* 0x0000008004067890 */ /* 0x008fe4000ff3e0ff */
[----:B------:R-:W-:Y:S02]  /*02b0*/  UIADD3 UR4, UP0, UPT, UR4, 0x180, URZ ;  /* 0x0000018004047890 */ /* 0x000fe4000ff1e0ff */
[----:B------:R-:W-:Y:S02]  /*02c0*/  UIADD3.X UR7, UPT, UPT, URZ, UR5, URZ, UP1, !UPT ;  /* 0x00000005ff077290 */ /* 0x000fe40008ffe4ff */
[----:B------:R-:W-:-:S07]  /*02d0*/  UIADD3.X UR5, UPT, UPT, URZ, UR5, URZ, UP0, !UPT ;  /* 0x00000005ff057290 */ /* 0x000fce00087fe4ff */
[----:B------:R3:W-:Y:S02]  /*02e0*/  UTMACCTL.PF [UR6] ;  /* 0x00000000060079b9 */ /* 0x0007e40008040000 */
[----:B------:R3:W-:Y:S02]  /*02f0*/  UTMACCTL.PF [UR4] ;  /* 0x00000000040079b9 */ /* 0x0007e40008040000 */
[----:B---3--:R-:W-:Y:S01]  /*0300*/  NOP ;  /* 0x0000000000007918 */ /* 0x008fe20000000000 */
.L_x_5:
[----:B------:R-:W-:Y:S05]  /*0310*/  BSYNC.RECONVERGENT B0 ;  /* 0x0000000000007941 */ /* 0x000fea0003800200 */
.L_x_4:
[----:B------:R-:W-:Y:S04]  /*0320*/  BSSY.RECONVERGENT B0, `(.L_x_6) ;  /* 0x000000a000007945 */ /* 0x000fe80003800200 */
        /* <DEDUP_REMOVED lines=9> */
.L_x_7:
[----:B------:R-:W-:Y:S05]  /*03c0*/  BSYNC.RECONVERGENT B0 ;  /* 0x0000000000007941 */ /* 0x000fea0003800200 */
.L_x_6:
[----:B------:R-:W3:Y:S01]  /*03d0*/  LDCU.64 UR4, c[0x0][0x888] ;  /* 0x00011100ff0477ac */ /* 0x000ee20008000a00 */
[----:B------:R-:W-:Y:S02]  /*03e0*/  UISETP.EQ.U32.AND UP1, UPT, UR8, URZ, UPT ;  /* 0x000000ff0800728c */ /* 0x000fe4000bf22070 */
[----:B------:R-:W-:Y:S02]  /*03f0*/  UPLOP3.LUT UP2, UPT, UPT, UPT, UPT, 0x80, 0x8 ;  /* 0x000000000008789c */ /* 0x000fe40003f4f070 */
[----:B---3--:R-:W-:-:S04]  /*0400*/  UISETP.NE.U32.AND UP0, UPT, UR4, URZ, UPT ;  /* 0x000000ff0400728c */ /* 0x008fc8000bf05070 */
[----:B------:R-:W-:-:S04]  /*0410*/  UISETP.NE.AND.EX UP0, UPT, UR5, URZ, UPT, UP0 ;  /* 0x000000ff0500728c */ /* 0x000fc8000bf05300 */
[----:B------:R-:W-:-:S04]  /*0420*/  UISETP.EQ.OR.EX UP3, UPT, UR9, URZ, !UP0, UP1 ;  /* 0x000000ff0900728c */ /* 0x000fc8000c762710 */
[----:B------:R-:W-:-:S05]  /*0430*/  UP2UR UR38, UPR, URZ, 0x8 ;  /* 0x00000008ff267883 */ /* 0x000fca0008000000 */
[----:B------:R-:W-:Y:S07]  /*0440*/  BRA.U !UP3, `(.L_x_8) ;  /* 0x000000010b207547 */ /* 0x000fee000b800000 */
[----:B------:R-:W-:Y:S01]  /*0450*/  UISETP.NE.U32.AND UP2, UPT, UR8, URZ, UPT ;  /* 0x000000ff0800728c */ /* 0x000fe2000bf45070 */
[----:B-----5:R-:W-:Y:S01]  /*0460*/  FSETP.NEU.AND P0, PT, R35, RZ, PT ;  /* 0x000000ff2300720b */ /* 0x020fe20003f0d000 */
[----:B------:R-:W-:Y:S02]  /*0470*/  USEL UR4, URZ, 0xffffffff, UP0 ;  /* 0xffffffffff047887 */ /* 0x000fe40008000000 */
[----:B------:R-:W-:-:S10]  /*0480*/  UISETP.NE.AND.EX UP2, UPT, UR9, URZ, UPT, UP2 ;  /* 0x000000ff0900728c */ /* 0x000fd4000bf45320 */
[----:B------:R-:W-:Y:S01]  /*0490*/  VOTEU.ANY UP1, P0 ;  /* 0x0000000000ff7886 */ /* 0x000fe20000020100 */
[----:B------:R-:W-:-:S04]  /*04a0*/  @!UP2 USEL UR4, URZ, 0xffffffff, UP1 ;  /* 0xffffffffff04a887 */ /* 0x000fc80008800000 */
[----:B------:R-:W-:-:S04]  /*04b0*/  ULOP3.LUT UR4, UR4, 0x1, URZ, 0xc0, !UPT ;  /* 0x0000000104047892 */ /* 0x000fc8000f8ec0ff */
[----:B------:R-:W-:-:S11]  /*04c0*/  UISETP.NE.U32.AND UP2, UPT, UR4, 0x1, UPT ;  /* 0x000000010400788c */ /* 0x000fd6000bf45070 */
.L_x_8:
[----:B-1----:R-:W1:Y:S01]  /*04d0*/  SHFL.IDX PT, R2, R74, RZ, 0x1f ;  /* 0x00001fff4a027589 */ /* 0x002e6200000e0000 */
[----:B------:R-:W-:-:S04]  /*04e0*/  UISETP.NE.AND UP1, UPT, UR10, 0x2, UPT ;  /* 0x000000020a00788c */ /* 0x000fc8000bf25270 */
[----:B------:R-:W-:Y:S01]  /*04f0*/  USEL UR18, URZ, 0x1, UP1 ;  /* 0x00000001ff127887 */ /* 0x000fe20008800000 */
[----:B-1----:R-:W-:-:S13]  /*0500*/  ISETP.NE.AND P0, PT, R2, RZ, PT ;  /* 0x000000ff0200720c */ /* 0x002fda0003f05270 */
[----:B------:R-:W-:Y:S05]  /*0510*/  @P0 BRA `(.L_x_9) ;  /* 0x0000000000400947 */ /* 0x000fea0003800000 */
[----:B------:R-:W1:Y:S01]  /*0520*/  S2UR UR4, SR_CgaCtaId ;  /* 0x00000000000479c3 */ /* 0x000e620000008800 */
[----:B------:R-:W-:Y:S01]  /*0530*/  UMOV UR5, 0x400 ;  /* 0x0000040000057882 */ /* 0x000fe20000000000 */
[----:B------:R-:W-:Y:S01]  /*0540*/  UMOV UR6, 0x1 ;  /* 0x0000000100067882 */ /* 0x000fe20000000000 */
[----:B------:R-:W-:Y:S01]  /*0550*/  ELECT P0, URZ, PT ;  /* 0x0000000000ff782f */ /* 0x000fe20003800000 */
[----:B------:R-:W-:-:S04]  /*0560*/  UIADD3 UR6, UPT, UPT, -UR6, 0x100000, URZ ;  /* 0x0010000006067890 */ /* 0x000fc8000fffe1ff */
[----:B------:R-:W-:Y:S02]  /*0570*/  USHF.L.U32 UR7, UR6, 0xb, URZ ;  /* 0x0000000b06077899 */ /* 0x000fe400080006ff */
[----:B------:R-:W-:Y:S02]  /*0580*/  USHF.L.U32 UR6, UR6, 0x1, URZ ;  /* 0x0000000106067899 */ /* 0x000fe400080006ff */
[----:B-1----:R-:W-:Y:S01]  /*0590*/  ULEA UR4, UR4, UR5, 0x18 ;  /* 0x0000000504047291 */ /* 0x002fe2000f8ec0ff */
[----:B------:R-:W1:Y:S11]  /*05a0*/  FENCE.VIEW.ASYNC.S ;  /* 0x00000000000073c6 */ /* 0x000e760000000000 */
[----:B-1----:R1:W3:Y:S01]  /*05b0*/  SYNCS.EXCH.64 URZ, [UR4], UR6 ;  /* 0x0000000604ff75b2 */ /* 0x0022e20008000100 */
[----:B------:R1:W4:Y:S01]  /*05c0*/  SYNCS.EXCH.64 URZ, [UR4+0x18], UR6 ;  /* 0x0000180604ff75b2 */ /* 0x0003220008000100 */
[----:B------:R1:W1:Y:S01]  /*05d0*/  SYNCS.EXCH.64 URZ, [UR4+0x8], UR6 ;  /* 0x0000080604ff75b2 */ /* 0x0002620008000100 */
[----:B------:R1:W1:Y:S01]  /*05e0*/  SYNCS.EXCH.64 URZ, [UR4+0x20], UR6 ;  /* 0x0000200604ff75b2 */ /* 0x0002620008000100 */
[----:B------:R1:W1:Y:S01]  /*05f0*/  SYNCS.EXCH.64 URZ, [UR4+0x10], UR6 ;  /* 0x0000100604ff75b2 */ /* 0x0002620008000100 */
[----:B------:R1:W1:Y:S01]  /*0600*/  SYNCS.EXCH.64 URZ, [UR4+0x28], UR6 ;  /* 0x0000280604ff75b2 */ /* 0x0002620008000100 */
[----:B------:R-:W-:Y:S01]  /*0610*/  NOP ;  /* 0x0000000000007918 */ /* 0x000fe20000000000 */
.L_x_9:
[----:B------:R-:W2:Y:S01]  /*0620*/  SHFL.IDX PT, R2, R74, RZ, 0x1f ;  /* 0x00001fff4a027589 */ /* 0x000ea200000e0000 */
[----:B------:R-:W-:Y:S01]  /*0630*/  NOP ;  /* 0x0000000000007918 */ /* 0x000fe20000000000 */
[----:B--2---:R-:W-:-:S13]  /*0640*/  ISETP.NE.AND P0, PT, R2, 0x1, PT ;  /* 0x000000010200780c */ /* 0x004fda0003f05270 */
[----:B------:R-:W-:Y:S05]  /*0650*/  @P0 BRA `(.L_x_10) ;  /* 0x0000000000480947 */ /* 0x000fea0003800000 */
[----:B-1----:R-:W1:Y:S01]  /*0660*/  S2UR UR4, SR_CgaCtaId ;  /* 0x00000000000479c3 */ /* 0x002e620000008800 */
[----:B------:R-:W-:Y:S01]  /*0670*/  UMOV UR5, 0x400 ;  /* 0x0000040000057882 */ /* 0x000fe20000000000 */
[----:B------:R-:W-:Y:S01]  /*0680*/  UMOV UR8, 0x20 ;  /* 0x0000002000087882 */ /* 0x000fe20000000000 */
[----:B------:R-:W-:Y:S01]  /*0690*/  UMOV UR6, 0x80 ;  /* 0x0000008000067882 */ /* 0x000fe20000000000 */
[----:B------:R-:W-:-:S04]  /*06a0*/  UIADD3 UR8, UPT, UPT, -UR8, 0x100000, URZ ;  /* 0x0010000008087890 */ /* 0x000fc8000fffe1ff */
[----:B------:R-:W-:Y:S02]  /*06b0*/  USHF.L.U32 UR9, UR8, 0xb, URZ ;  /* 0x0000000b08097899 */ /* 0x000fe400080006ff */
[----:B------:R-:W-:Y:S02]  /*06c0*/  USHF.L.U32 UR8, UR8, 0x1, URZ ;  /* 0x0000000108087899 */ /* 0x000fe400080006ff */
[----:B------:R-:W-:-:S04]  /*06d0*/  UIADD3 UR6, UPT, UPT, -UR6, 0x100000, URZ ;  /* 0x0010000006067890 */ /* 0x000fc8000fffe1ff */
[----:B------:R-:W-:Y:S02]  /*06e0*/  USHF.L.U32 UR7, UR6, 0xb, URZ ;  /* 0x0000000b06077899 */ /* 0x000fe400080006ff */
[----:B------:R-:W-:Y:S01]  /*06f0*/  USHF.L.U32 UR6, UR6, 0x1, URZ ;  /* 0x0000000106067899 */ /* 0x000fe200080006ff */
[----:B------:R-:W-:Y:S01]  /*0700*/  ELECT P0, URZ, PT ;  /* 0x0000000000ff782f */ /* 0x000fe20003800000 */
[----:B-1----:R-:W-:Y:S01]  /*0710*/  ULEA UR4, UR4, UR5, 0x18 ;  /* 0x0000000504047291 */ /* 0x002fe2000f8ec0ff */
[----:B------:R-:W1:Y:S11]  /*0720*/  FENCE.VIEW.ASYNC.S ;  /* 0x00000000000073c6 */ /* 0x000e760000000000 */
[----:B-1----:R2:W1:Y:S01]  /*0730*/  SYNCS.EXCH.64 URZ, [UR4+0x30], UR8 ;  /* 0x0000300804ff75b2 */ /* 0x0024620008000100 */
[----:B------:R2:W1:Y:S01]  /*0740*/  SYNCS.EXCH.64 URZ, [UR4+0x40], UR6 ;  /* 0x0000400604ff75b2 */ /* 0x0004620008000100 */
[----:B------:R2:W1:Y:S01]  /*0750*/  SYNCS.EXCH.64 URZ, [UR4+0x38], UR8 ;  /* 0x0000380804ff75b2 */ /* 0x0004620008000100 */
[----:B------:R2:W1:Y:S02]  /*0760*/  SYNCS.EXCH.64 URZ, [UR4+0x48], UR6 ;  /* 0x0000480604ff75b2 */ /* 0x0004640008000100 */
[----:B--2---:R-:W-:Y:S01]  /*0770*/  NOP ;  /* 0x0000000000007918 */ /* 0x004fe20000000000 */
.L_x_10:
[----:B------:R-:W2:Y:S01]  /*0780*/  SHFL.IDX PT, R2, R74, RZ, 0x1f ;  /* 0x00001fff4a027589 */ /* 0x000ea200000e0000 */
[----:B------:R-:W-:Y:S01]  /*0790*/  NOP ;  /* 0x0000000000007918 */ /* 0x000fe20000000000 */
[----:B--2---:R-:W-:-:S13]  /*07a0*/  ISETP.NE.AND P0, PT, R2, 0x3, PT ;  /* 0x000000030200780c */ /* 0x004fda0003f05270 */
[----:B------:R-:W-:Y:S05]  /*07b0*/  @P0 BRA `(.L_x_11) ;  /* 0x0000000000300947 */ /* 0x000fea0003800000 */
[----:B-1----:R-:W1:Y:S01]  /*07c0*/  S2UR UR6, SR_CgaCtaId ;  /* 0x00000000000679c3 */ /* 0x002e620000008800 */
[----:B------:R-:W-:Y:S01]  /*07d0*/  UMOV UR4, 0x400 ;  /* 0x0000040000047882 */ /* 0x000fe20000000000 */
[----:B------:R-:W-:Y:S01]  /*07e0*/  UMOV UR5, 0x20 ;  /* 0x0000002000057882 */ /* 0x000fe20000000000 */
[----:B------:R-:W-:Y:S01]  /*07f0*/  ELECT P0, URZ, PT ;  /* 0x0000000000ff782f */ /* 0x000fe20003800000 */
[----:B-1----:R-:W-:Y:S02]  /*0800*/  ULEA UR6, UR6, UR4, 0x18 ;  /* 0x0000000406067291 */ /* 0x002fe4000f8ec0ff */
[----:B------:R-:W-:-:S04]  /*0810*/  UIADD3 UR4, UPT, UPT, -UR5, 0x100000, URZ ;  /* 0x0010000005047890 */ /* 0x000fc8000fffe1ff */
[----:B------:R-:W-:Y:S02]  /*0820*/  USHF.L.U32 UR5, UR4, 0xb, URZ ;  /* 0x0000000b04057899 */ /* 0x000fe400080006ff */
[----:B------:R-:W-:Y:S01]  /*0830*/  USHF.L.U32 UR4, UR4, 0x1, URZ ;  /* 0x0000000104047899 */ /* 0x000fe200080006ff */
[----:B------:R-:W1:Y:S11]  /*0840*/  FENCE.VIEW.ASYNC.S ;  /* 0x00000000000073c6 */ /* 0x000e760000000000 */
[----:B-1----:R2:W1:Y:S01]  /*0850*/  SYNCS.EXCH.64 URZ, [UR6+0x50], UR4 ;  /* 0x0000500406ff75b2 */ /* 0x0024620008000100 */
[----:B------:R2:W1:Y:S02]  /*0860*/  SYNCS.EXCH.64 URZ, [UR6+0x58], UR4 ;  /* 0x0000580406ff75b2 */ /* 0x0004640008000100 */
[----:B--2---:R-:W-:Y:S01]  /*0870*/  NOP ;  /* 0x0000000000007918 */ /* 0x004fe20000000000 */
.L_x_11:
[----:B------:R-:W2:Y:S01]  /*0880*/  SHFL.IDX PT, R2, R74, RZ, 0x1f ;  /* 0x00001fff4a027589 */ /* 0x000ea200000e0000 */
[----:B------:R-:W-:Y:S01]  /*0890*/  NOP ;  /* 0x0000000000007918 */ /* 0x000fe20000000000 */
[----:B--2---:R-:W-:-:S13]  /*08a0*/  ISETP.NE.AND P0, PT, R2, 0x4, PT ;  /* 0x000000040200780c */ /* 0x004fda0003f05270 */
[----:B------:R-:W-:Y:S05]  /*08b0*/  @P0 BRA `(.L_x_12) ;  /* 0x00000000004c0947 */ /* 0x000fea0003800000 */
[----:B-1----:R-:W1:Y:S01]  /*08c0*/  S2UR UR6, SR_CgaCtaId ;  /* 0x00000000000679c3 */ /* 0x002e620000008800 */
[----:B------:R-:W-:Y:S01]  /*08d0*/  UMOV UR4, 0x100 ;  /* 0x0000010000047882 */ /* 0x000fe20000000000 */
[----:B------:R-:W-:Y:S01]  /*08e0*/  UMOV UR5, 0x400 ;  /* 0x0000040000057882 */ /* 0x000fe20000000000 */
[----:B------:R-:W-:Y:S01]  /*08f0*/  USEL UR4, UR4, 0xe0, UP2 ;  /* 0x000000e004047887 */ /* 0x000fe20009000000 */
[----:B------:R-:W-:Y:S01]  /*0900*/  UMOV UR8, 0x1 ;  /* 0x0000000100087882 */ /* 0x000fe20000000000 */
[----:B------:R-:W-:Y:S01]  /*0910*/  ELECT P0, URZ, PT ;  /* 0x0000000000ff782f */ /* 0x000fe20003800000 */
[----:B------:R-:W-:-:S04]  /*0920*/  UIADD3 UR8, UPT, UPT, -UR8, 0x100000, URZ ;  /* 0x0010000008087890 */ /* 0x000fc8000fffe1ff */
[----:B------:R-:W-:Y:S02]  /*0930*/  USHF.L.U32 UR9, UR8, 0xb, URZ ;  /* 0x0000000b08097899 */ /* 0x000fe400080006ff */
[----:B------:R-:W-:Y:S02]  /*0940*/  USHF.L.U32 UR8, UR8, 0x1, URZ ;  /* 0x0000000108087899 */ /* 0x000fe400080006ff */
[----:B-1----:R-:W-:Y:S02]  /*0950*/  ULEA UR6, UR6, UR5, 0x18 ;  /* 0x0000000506067291 */ /* 0x002fe4000f8ec0ff */
[----:B------:R-:W-:-:S04]  /*0960*/  UIADD3 UR4, UPT, UPT, -UR4, 0x100000, URZ ;  /* 0x0010000004047890 */ /* 0x000fc8000fffe1ff */
[----:B------:R-:W-:Y:S02]  /*0970*/  USHF.L.U32 UR5, UR4, 0xb, URZ ;  /* 0x0000000b04057899 */ /* 0x000fe400080006ff */
[----:B------:R-:W-:Y:S01]  /*0980*/  USHF.L.U32 UR4, UR4, 0x1, URZ ;  /* 0x0000000104047899 */ /* 0x000fe200080006ff */
[----:B------:R-:W1:Y:S03]  /*0990*/  FENCE.VIEW.ASYNC.S ;  /* 0x00000000000073c6 */ /* 0x000e660000000000 */
[----:B-1----:R2:W1:Y:S08]  /*09a0*/  SYNCS.EXCH.64 URZ, [UR6+0x60], UR8 ;  /* 0x0000600806ff75b2 */ /* 0x0024700008000100 */
[----:B------:R2:W1:Y:S01]  /*09b0*/  SYNCS.EXCH.64 URZ, [UR6+0x70], UR4 ;  /* 0x0000700406ff75b2 */ /* 0x0004620008000100 */
[----:B------:R2:W1:Y:S01]  /*09c0*/  SYNCS.EXCH.64 URZ, [UR6+0x68], UR8 ;  /* 0x0000680806ff75b2 */ /* 0x0004620008000100 */
[----:B------:R2:W1:Y:S02]  /*09d0*/  SYNCS.EXCH.64 URZ, [UR6+0x78], UR4 ;  /* 0x0000780406ff75b2 */ /* 0x0004640008000100 */
[----:B--2---:R-:W-:Y:S01]  /*09e0*/  NOP ;  /* 0x0000000000007918 */ /* 0x004fe20000000000 */
.L_x_12:
        /* <DEDUP_REMOVED lines=20> */
[----:B------:R2:W1:Y:S01]  /*0b30*/  SYNCS.EXCH.64 URZ, [UR4+0xa8], UR6 ;  /* 0x0000a80604ff75b2 */ /* 0x0004620008000100 */
[----:B------:R2:W1:Y:S01]  /*0b40*/  SYNCS.EXCH.64 URZ, [UR4+0x90], UR8 ;  /* 0x0000900804ff75b2 */ /* 0x0004620008000100 */
[----:B------:R2:W1:Y:S01]  /*0b50*/  SYNCS.EXCH.64 URZ, [UR4+0xb0], UR6 ;  /* 0x0000b00604ff75b2 */ /* 0x0004620008000100 */
[----:B------:R2:W1:Y:S01]  /*0b60*/  SYNCS.EXCH.64 URZ, [UR4+0x98], UR8 ;  /* 0x0000980804ff75b2 */ /* 0x0004620008000100 */
[----:B------:R2:W1:Y:S02]  /*0b70*/  SYNCS.EXCH.64 URZ, [UR4+0xb8], UR6 ;  /* 0x0000b80604ff75b2 */ /* 0x0004640008000100 */
[----:B--2---:R-:W-:Y:S01]  /*0b80*/  NOP ;  /* 0x0000000000007918 */ /* 0x004fe20000000000 */
.L_x_13:
        /* <DEDUP_REMOVED lines=13> */
[----:B-1----:R2:W1:Y:S01]  /*0c60*/  SYNCS.EXCH.64 URZ, [UR4+0xc0], UR6 ;  /* 0x0000c00604ff75b2 */ /* 0x0024620008000100 */
[----:B------:R2:W1:Y:S01]  /*0c70*/  SYNCS.EXCH.64 URZ, [UR4+0xd0], UR6 ;  /* 0x0000d00604ff75b2 */ /* 0x0004620008000100 */
[----:B------:R2:W1:Y:S01]  /*0c80*/  SYNCS.EXCH.64 URZ, [UR4+0xc8], UR6 ;  /* 0x0000c80604ff75b2 */ /* 0x0004620008000100 */
[----:B------:R2:W1:Y:S02]  /*0c90*/  SYNCS.EXCH.64 URZ, [UR4+0xd8], UR6 ;  /* 0x0000d80604ff75b2 */ /* 0x0004640008000100 */
[----:B--2---:R-:W-:Y:S01]  /*0ca0*/  NOP ;  /* 0x0000000000007918 */ /* 0x004fe20000000000 */
.L_x_14:
[----:B------:R-:W2:Y:S01]  /*0cb0*/  S2UR UR5, SR_CTAID.X ;  /* 0x00000000000579c3 */ /* 0x000ea20000002500 */
[----:B------:R-:W-:-:S05]  /*0cc0*/  CS2R.32 R69, SR_CgaSize ;  /* 0x0000000000457805 */ /* 0x000fca0000008a00 */
[----:B------:R-:W-:-:S05]  /*0cd0*/  IMAD R69, R69, -0xa0, RZ ;  /* 0xffffff6045457824 */ /* 0x000fca00078e02ff */
[----:B-1----:R-:W-:-:S14]  /*0ce0*/  R2UR UR7, R69 ;  /* 0x00000000450772ca */ /* 0x002fdc00000e0000 */
[----:B------:R-:W1:Y:S01]  /*0cf0*/  LDCU UR7, c[0x0][UR7+0x2b0] ;  /* 0x00005600070777ac */ /* 0x000e620008000800 */
[----:B------:R-:W-:Y:S01]  /*0d00*/  NOP ;  /* 0x0000000000007918 */ /* 0x000fe20000000000 */
[----:B------:R-:W-:-:S05]  /*0d10*/  CS2R.32 R69, SR_CgaSize ;  /* 0x0000000000457805 */ /* 0x000fca0000008a00 */
[----:B------:R-:W-:-:S05]  /*0d20*/  IMAD R69, R69, -0xa0, RZ ;  /* 0xffffff6045457824 */ /* 0x000fca00078e02ff */
[----:B------:R-:W-:-:S14]  /*0d30*/  R2UR UR6, R69 ;  /* 0x00000000450672ca */ /* 0x000fdc00000e0000 */
[----:B------:R-:W3:Y:S01]  /*0d40*/  LDCU UR6, c[0x0][UR6+0x2b4] ;  /* 0x00005680060677ac */ /* 0x000ee20008000800 */
[----:B------:R-:W4:Y:S08]  /*0d50*/  S2UR UR4, SR_CTAID.Y ;  /* 0x00000000000479c3 */ /* 0x000f300000002600 */
[----:B------:R-:W3:Y:S01]  /*0d60*/  LDC R9, c[0x0][0xb24] ;  /* 0x0002c900ff097b82 */ /* 0x000ee20000000800 */
[----:B--2---:R-:W-:-:S02]  /*0d70*/  I2FP.F32.U32 R4, UR5 ;  /* 0x0000000500047c45 */ /* 0x004fc40008201000 */
[----:B------:R-:W-:-:S05]  /*0d80*/  CS2R.32 R5, SR_CgaSize ;  /* 0x0000000000057805 */ /* 0x000fca0000008a00 */
[----:B------:R-:W-:-:S06]  /*0d90*/  IMAD R5, R5, -0xa0, RZ ;  /* 0xffffff6005057824 */ /* 0x000fcc00078e02ff */
[----:B------:R-:W2:Y:S01]  /*0da0*/  LDC R5, c[0x0][R5+0x2a0] ;  /* 0x0000a80005057b82 */ /* 0x000ea20000000800 */
[----:B------:R-:W-:Y:S01]  /*0db0*/  MOV R69, UR5 ;  /* 0x0000000500457c02 */ /* 0x000fe20008000f00 */
[----:B-1----:R-:W-:Y:S01]  /*0dc0*/  FMUL R4, R4, UR7 ;  /* 0x0000000704047c20 */ /* 0x002fe20008400000 */
[----:B----4-:R-:W-:Y:S02]  /*0dd0*/  I2FP.F32.U32 R2, UR4 ;  /* 0x0000000400027c45 */ /* 0x010fe40008201000 */
[----:B------:R-:W-:-:S05]  /*0de0*/  CS2R.32 R3, SR_CgaSize ;  /* 0x0000000000037805 */ /* 0x000fca0000008a00 */
[----:B------:R-:W-:-:S06]  /*0df0*/  IMAD R3, R3, -0xa0, RZ ;  /* 0xffffff6003037824 */ /* 0x000fcc00078e02ff */
[----:B------:R-:W1:Y:S01]  /*0e00*/  LDC R3, c[0x0][R3+0x2a4] ;  /* 0x0000a90003037b82 */ /* 0x000e620000000800 */
[----:B------:R-:W4:Y:S01]  /*0e10*/  F2I.U32.TRUNC.NTZ R68, R4 ;  /* 0x0000000400447305 */ /* 0x000f22000020f000 */
[----:B------:R-:W-:Y:S01]  /*0e20*/  MOV R63, UR4 ;  /* 0x00000004003f7c02 */ /* 0x000fe20008000f00 */
[----:B---3--:R-:W-:-:S05]  /*0e30*/  FMUL R2, R2, UR6 ;  /* 0x0000000602027c20 */ /* 0x008fca0008400000 */
[----:B------:R-:W-:Y:S01]  /*0e40*/  BAR.SYNC.DEFER_BLOCKING 0x0 ;  /* 0x0000000000007b1d */ /* 0x000fe20000010000 */
[----:B------:R-:W-:-:S05]  /*0e50*/  ISETP.GE.AND P0, PT, R9, 0x1, PT ;  /* 0x000000010900780c */ /* 0x000fca0003f06270 */
[----:B------:R-:W3:Y:S02]  /*0e60*/  F2I.U32.TRUNC.NTZ R62, R2 ;  /* 0x00000002003e7305 */ /* 0x000ee4000020f000 */
[----:B------:R-:W1:Y:S01]  /*0e70*/  S2UR UR60, SR_CTAID.Z ;  /* 0x00000000003c79c3 */ /* 0x000e620000002700 */
[----:B----4-:R-:W-:-:S05]  /*0e80*/  IADD3 R68, PT, PT, -R68, RZ, RZ ;  /* 0x000000ff44447210 */ /* 0x010fca0007ffe1ff */
[----:B--2---:R-:W-:Y:S01]  /*0e90*/  IMAD R68, R5, R68, UR5 ;  /* 0x0000000505447e24 */ /* 0x004fe2000f8e0244 */
[----:B---3--:R-:W-:-:S05]  /*0ea0*/  IADD3 R62, PT, PT, -R62, RZ, RZ ;  /* 0x000000ff3e3e7210 */ /* 0x008fca0007ffe1ff */
[----:B-1----:R-:W-:Y:S01]  /*0eb0*/  IMAD R62, R3, R62, UR4 ;  /* 0x00000004033e7e24 */ /* 0x002fe2000f8e023e */
[----:B------:R-:W-:Y:S06]  /*0ec0*/  @!P0 BRA `(.L_x_15) ;  /* 0x0000000000b88947 */ /* 0x000fec0003800000 */
[----:B------:R-:W1:Y:S01]  /*0ed0*/  LDC.64 R4, c[0x0][0xb18] ;  /* 0x0002c600ff047b82 */ /* 0x000e620000000a00 */
[----:B------:R-:W-:-:S07]  /*0ee0*/  ISETP.NE.AND P0, PT, R9, 0x1, PT ;  /* 0x000000010900780c */ /* 0x000fce0003f05270 */
[----:B------:R-:W2:Y:S08]  /*0ef0*/  LDC R10, c[0x0][0xb0c] ;  /* 0x0002c300ff0a7b82 */ /* 0x000eb00000000800 */
[----:B------:R-:W3:Y:S08]  /*0f00*/  LDC R11, c[0x0][0x370] ;  /* 0x0000dc00ff0b7b82 */ /* 0x000ef00000000800 */
[----:B------:R-:W4:Y:S01]  /*0f10*/  LDC R12, c[0x0][0x374] ;  /* 0x0000dd00ff0c7b82 */ /* 0x000f220000000800 */
[----:B-1----:R-:W-:-:S07]  /*0f20*/  ISETP.NE.AND P1, PT, R4, 0x1, PT ;  /* 0x000000010400780c */ /* 0x002fce0003f25270 */
[----:B------:R-:W3:Y:S01]  /*0f30*/  LDC.64 R6, c[0x0][0xb10] ;  /* 0x0002c400ff067b82 */ /* 0x000ee20000000a00 */
[----:B--2---:R-:W-:-:S07]  /*0f40*/  ISETP.NE.AND P2, PT, R10, 0x1, PT ;  /* 0x000000010a00780c */ /* 0x004fce0003f45270 */
[----:B------:R-:W1:Y:S08]  /*0f50*/  LDC R8, c[0x0][0xb20] ;  /* 0x0002c800ff087b82 */ /* 0x000e700000000800 */
[----:B------:R-:W2:Y:S01]  /*0f60*/  LDC.64 R2, c[0x0][0xb28] ;  /* 0x0002ca00ff027b82 */ /* 0x000ea20000000a00 */
[----:B----4-:R-:W-:-:S04]  /*0f70*/  IMAD.HI.U32 R13, R12, R5, RZ ;  /* 0x000000050c0d7227 */ /* 0x010fc800078e00ff */
[----:B------:R-:W-:-:S04]  /*0f80*/  IMAD.HI.U32 R5, R63, R5, RZ ;  /* 0x000000053f057227 */ /* 0x000fc800078e00ff */
[----:B---3--:R-:W-:-:S04]  /*0f90*/  IMAD.HI.U32 R14, R11, R6, RZ ;  /* 0x000000060b0e7227 */ /* 0x008fc800078e00ff */
[----:B------:R-:W-:Y:S01]  /*0fa0*/  IMAD.HI.U32 R16, R69, R6, RZ ;  /* 0x0000000645107227 */ /* 0x000fe200078e00ff */
[-C--:B------:R-:W-:Y:S02]  /*0fb0*/  @P2 SHF.R.U32.HI R11, RZ, R7.reuse, R14 ;  /* 0x00000007ff0b2219 */ /* 0x080fe4000001160e */
[-C--:B-1----:R-:W-:Y:S02]  /*0fc0*/  @P1 SHF.R.U32.HI R12, RZ, R8.reuse, R13 ;  /* 0x00000008ff0c1219 */ /* 0x082fe4000001160d */
[----:B------:R-:W-:Y:S02]  /*0fd0*/  SHF.R.U32.HI R8, RZ, R8, R5 ;  /* 0x00000008ff087219 */ /* 0x000fe40000011605 */
[----:B------:R-:W-:Y:S02]  /*0fe0*/  SHF.R.U32.HI R16, RZ, R7, R16 ;  /* 0x00000007ff107219 */ /* 0x000fe40000011610 */
[----:B------:R-:W-:Y:S01]  /*0ff0*/  SEL R5, R63, R8, !P1 ;  /* 0x000000083f057207 */ /* 0x000fe20004800000 */
[----:B--2---:R-:W-:Y:S01]  /*1000*/  IMAD.HI.U32 R14, R12, R2, RZ ;  /* 0x000000020c0e7227 */ /* 0x004fe200078e00ff */
[----:B------:R-:W-:-:S03]  /*1010*/  SEL R7, R69, R16, !P2 ;  /* 0x0000001045077207 */ /* 0x000fc60005000000 */
[----:B------:R-:W-:Y:S01]  /*1020*/  IMAD.HI.U32 R6, R11, R2, RZ ;  /* 0x000000020b067227 */ /* 0x000fe200078e00ff */
[----:B------:R-:W-:-:S04]  /*1030*/  @P0 SHF.R.U32.HI R12, RZ, R3, R14 ;  /* 0x00000003ff0c0219 */ /* 0x000fc8000001160e */
[----:B------:R-:W-:Y:S01]  /*1040*/  @P0 SHF.R.U32.HI R11, RZ, R3, R6 ;  /* 0x00000003ff0b0219 */ /* 0x000fe20000011606 */
[----:B------:R-:W-:-:S04]  /*1050*/  IMAD R12, R12, R9, RZ ;  /* 0x000000090c0c7224 */ /* 0x000fc800078e02ff */
[----:B------:R-:W-:Y:S01]  /*1060*/  IMAD R6, R11, R9, RZ ;  /* 0x000000090b067224 */ /* 0x000fe200078e02ff */
[----:B------:R-:W-:-:S04]  /*1070*/  ISETP.GE.AND P1, PT, R5, R12, PT ;  /* 0x0000000c0500720c */ /* 0x000fc80003f26270 */
[----:B------:R-:W-:Y:S01]  /*1080*/  ISETP.GE.OR P1, PT, R7, R6, P1 ;  /* 0x000000060700720c */ /* 0x000fe20000f26670 */
[----:B------:R-:W-:-:S05]  /*1090*/  IMAD.HI.U32 R6, R5, R2, RZ ;  /* 0x0000000205067227 */ /* 0x000fca00078e00ff */
[----:B------:R-:W-:-:S04]  /*10a0*/  SHF.R.U32.HI R6, RZ, R3, R6 ;  /* 0x00000003ff067219 */ /* 0x000fc80000011606 */
[----:B------:R-:W-:-:S03]  /*10b0*/  SEL R6, R5, R6, !P0 ;  /* 0x0000000605067207 */ /* 0x000fc60004000000 */
[----:B------:R-:W-:Y:S01]  /*10c0*/  @!P1 IMAD.HI.U32 R8, R7, R2, RZ ;  /* 0x0000000207089227 */ /* 0x000fe200078e00ff */
[----:B------:R-:W-:-:S04]  /*10d0*/  IADD3 R2, PT, PT, -R6, RZ, RZ ;  /* 0x000000ff06027210 */ /* 0x000fc80007ffe1ff */
[----:B------:R-:W-:Y:S01]  /*10e0*/  @!P1 SHF.R.U32.HI R8, RZ, R3, R8 ;  /* 0x00000003ff089219 */ /* 0x000fe20000011608 */
[----:B------:R-:W-:-:S03]  /*10f0*/  IMAD R2, R9, R2, R5 ;  /* 0x0000000209027224 */ /* 0x000fc600078e0205 */
[----:B------:R-:W-:Y:S02]  /*1100*/  @!P1 SEL R3, R7, R8, !P0 ;  /* 0x0000000807039207 */ /* 0x000fe40004000000 */
[----:B------:R-:W-:-:S03]  /*1110*/  IADD3 R8, PT, PT, -R5, RZ, RZ ;  /* 0x000000ff05087210 */ /* 0x000fc60007ffe1ff */
[--C-:B------:R-:W-:Y:S02]  /*1120*/  @!P1 IMAD.IADD R6, R6, 0x1, -R3.reuse ;  /* 0x0000000106069824 */ /* 0x100fe400078e0a03 */
[----:B------:R-:W-:Y:S01]  /*1130*/  @!P1 IMAD R3, R2, R11, R3 ;  /* 0x0000000b02039224 */ /* 0x000fe200078e0203 */
[----:B------:R-:W-:Y:S01]  /*1140*/  IADD3 R2, PT, PT, -R7, RZ, RZ ;  /* 0x000000ff07027210 */ /* 0x000fe20007ffe1ff */
[----:B------:R-:W-:Y:S02]  /*1150*/  @!P1 IMAD R5, R6, R9, R7 ;  /* 0x0000000906059224 */ /* 0x000fe400078e0207 */
[----:B------:R-:W-:Y:S02]  /*1160*/  IMAD R8, R4, R8, R63 ;  /* 0x0000000804087224 */ /* 0x000fe400078e023f */
[----:B------:R-:W-:Y:S02]  /*1170*/  @!P1 IMAD.MOV.U32 R7, RZ, RZ, R3 ;  /* 0x000000ffff079224 */ /* 0x000fe400078e0003 */
[----:B------:R-:W-:-:S02]  /*1180*/  IMAD R2, R10, R2, R69 ;  /* 0x000000020a027224 */ /* 0x000fc400078e0245 */
[----:B------:R-:W-:Y:S02]  /*1190*/  IMAD R63, R5, R4, R8 ;  /* 0x00000004053f7224 */ /* 0x000fe400078e0208 */
[----:B------:R-:W-:Y:S02]  /*11a0*/  IMAD R69, R7, R10, R2 ;  /* 0x0000000a07457224 */ /* 0x000fe400078e0202 */
.L_x_15:
[----:B------:R-:W1:Y:S01]  /*11b0*/  LDCU UR4, c[0x0][0xb30] ;  /* 0x00016600ff0477ac */ /* 0x000e620008000800 */
[----:B------:R-:W2:Y:S08]  /*11c0*/  S2UR UR45, SR_CgaCtaId ;  /* 0x00000000002d79c3 */ /* 0x000eb00000008800 */
[----:B------:R-:W3:Y:S01]  /*11d0*/  LDC R26, c[0x0][0xb24] ;  /* 0x0002c900ff1a7b82 */ /* 0x000ee20000000800 */
[----:B-1----:R-:W-:-:S09]  /*11e0*/  UISETP.NE.AND UP1, UPT, UR4, 0x1, UPT ;  /* 0x000000010400788c */ /* 0x002fd2000bf25270 */
[----:B--2---:R-:W-:Y:S05]  /*11f0*/  BRA.U UP1, `(.L_x_16) ;  /* 0x0000000101407547 */ /* 0x004fea000b800000 */
[----:B------:R-:W1:Y:S08]  /*1200*/  LDC.64 R4, c[0x0][0xb10] ;  /* 0x0002c400ff047b82 */ /* 0x000e700000000a00 */
[----:B------:R-:W2:Y:S08]  /*1210*/  LDC.64 R2, c[0x0][0xb18] ;  /* 0x0002c600ff027b82 */ /* 0x000eb00000000a00 */
[----:B------:R-:W4:Y:S08]  /*1220*/  LDC R6, c[0x0][0xb20] ;  /* 0x0002c800ff067b82 */ /* 0x000f300000000800 */
[----:B------:R-:W3:Y:S01]  /*1230*/  LDC R8, c[0x0][0xb0c] ;  /* 0x0002c300ff087b82 */ /* 0x000ee20000000800 */
[----:B-1----:R-:W-:-:S05]  /*1240*/  IMAD.HI.U32 R4, R69, R4, RZ ;  /* 0x0000000445047227 */ /* 0x002fca00078e00ff */
[----:B------:R-:W-:Y:S01]  /*1250*/  SHF.R.U32.HI R4, RZ, R5, R4 ;  /* 0x00000005ff047219 */ /* 0x000fe20000011604 */
[----:B--2---:R-:W-:Y:S01]  /*1260*/  IMAD.HI.U32 R3, R63, R3, RZ ;  /* 0x000000033f037227 */ /* 0x004fe200078e00ff */
[----:B------:R-:W-:-:S04]  /*1270*/  ISETP.NE.AND P0, PT, R2, 0x1, PT ;  /* 0x000000010200780c */ /* 0x000fc80003f05270 */
[----:B----4-:R-:W-:-:S04]  /*1280*/  SHF.R.U32.HI R6, RZ, R6, R3 ;  /* 0x00000006ff067219 */ /* 0x010fc80000011603 */
[----:B------:R-:W-:Y:S02]  /*1290*/  SEL R3, R63, R6, !P0 ;  /* 0x000000063f037207 */ /* 0x000fe40004000000 */
[----:B---3--:R-:W-:-:S04]  /*12a0*/  ISETP.NE.AND P1, PT, R8, 0x1, PT ;  /* 0x000000010800780c */ /* 0x008fc80003f25270 */
[----:B------:R-:W-:-:S05]  /*12b0*/  SEL R4, R69, R4, !P1 ;  /* 0x0000000445047207 */ /* 0x000fca0004800000 */
[----:B------:R-:W-:Y:S02]  /*12c0*/  IMAD.IADD R5, R3, 0x1, -R4 ;  /* 0x0000000103057824 */ /* 0x000fe400078e0a04 */
[----:B------:R-:W-:Y:S02]  /*12d0*/  IMAD.IADD R3, R4, 0x1, -R3 ;  /* 0x0000000104037824 */ /* 0x000fe400078e0a03 */
[----:B------:R-:W-:Y:S02]  /*12e0*/  IMAD R69, R5, R8, R69 ;  /* 0x0000000805457224 */ /* 0x000fe400078e0245 */
[----:B------:R-:W-:-:S07]  /*12f0*/  IMAD R63, R3, R2, R63 ;  /* 0x00000002033f7224 */ /* 0x000fce00078e023f */
.L_x_16:
[----:B------:R-:W-:Y:S01]  /*1300*/  BAR.SYNC.DEFER_BLOCKING 0x0 ;  /* 0x0000000000007b1d */ /* 0x000fe20000010000 */
[----:B------:R-:W-:Y:S01]  /*1310*/  UISETP.NE.AND UP1, UPT, UR10, 0x2, UPT ;  /* 0x000000020a00788c */ /* 0x000fe2000bf25270 */
[----:B------:R-:W-:Y:S02]  /*1320*/  ISETP.NE.OR P5, PT, R0, 0x2, !P5 ;  /* 0x000000020000780c */ /* 0x000fe40006fa5670 */
[----:B------:R-:W-:-:S06]  /*1330*/  LOP3.LUT R2, R87, 0x1f, RZ, 0xc0, !PT ;  /* 0x0000001f57027812 */ /* 0x000fcc00078ec0ff */
[----:B------:R-:W-:Y:S05]  /*1340*/  BRA.U UP1, `(.L_x_17) ;  /* 0x0000001501647547 */ /* 0x000fea000b800000 */
[----:B------:R-:W1:Y:S01]  /*1350*/  LDCU UR6, c[0x0][0x38c] ;  /* 0x00007180ff0677ac */ /* 0x000e620008000800 */
[----:B------:R-:W2:Y:S01]  /*1360*/  LDC R9, c[0x0][0x370] ;  /* 0x0000dc00ff097b82 */ /* 0x000ea20000000800 */
[----:B------:R-:W-:Y:S01]  /*1370*/  PLOP3.LUT P1, PT, PT, PT, UP2, 0x80, 0x8 ;  /* 0x000000000008781c */ /* 0x000fe20003f2f028 */
[----:B------:R-:W-:Y:S01]  /*1380*/  HFMA2 R12, -RZ, RZ, 0, 0 ;  /* 0x00000000ff0c7431 */ /* 0x000fe200000001ff */
[----:B------:R-:W-:Y:S01]  /*1390*/  ISETP.EQ.OR P4, PT, R2, RZ, P5 ;  /* 0x000000ff0200720c */ /* 0x000fe20002f82670 */
[----:B------:R-:W-:Y:S01]  /*13a0*/  IMAD.MOV.U32 R15, RZ, RZ, 0x1 ;  /* 0x00000001ff0f7424 */ /* 0x000fe200078e00ff */
[----:B------:R-:W-:Y:S01]  /*13b0*/  PLOP3.LUT P1, PT, P1, PT, PT, 0x8, 0x80 ;  /* 0x000000000080781c */ /* 0x000fe20000f2e170 */
[----:B------:R-:W-:Y:S01]  /*13c0*/  IMAD.MOV.U32 R14, RZ, RZ, RZ ;  /* 0x000000ffff0e7224 */ /* 0x000fe200078e00ff */
[----:B------:R-:W-:Y:S01]  /*13d0*/  MOV R8, 0x1 ;  /* 0x0000000100087802 */ /* 0x000fe20000000f00 */
[----:B------:R-:W4:Y:S01]  /*13e0*/  LDC R0, c[0x0][0x374] ;  /* 0x0000dd00ff007b82 */ /* 0x000f220000000800 */
[----:B------:R-:W-:Y:S01]  /*13f0*/  IMAD.MOV.U32 R10, RZ, RZ, RZ ;  /* 0x000000ffff0a7224 */ /* 0x000fe200078e00ff */
[----:B------:R-:W2:Y:S01]  /*1400*/  LDCU.64 UR38, c[0x0][0x348] ;  /* 0x00006900ff2677ac */ /* 0x000ea20008000a00 */
[----:B------:R-:W-:Y:S01]  /*1410*/  UMOV UR23, URZ ;  /* 0x000000ff00177c82 */ /* 0x000fe20008000000 */
[----:B-1----:R-:W-:-:S02]  /*1420*/  UIADD3 UR5, UPT, UPT, UR6, 0xff, URZ ;  /* 0x000000ff06057890 */ /* 0x002fc4000fffe0ff */
[----:B------:R-:W-:Y:S02]  /*1430*/  UIADD3 UR53, UPT, UPT, UR6, 0x1fe, URZ ;  /* 0x000001fe06357890 */ /* 0x000fe4000fffe0ff */
[----:B------:R-:W-:-:S04]  /*1440*/  USHF.R.S32.HI UR4, URZ, 0x1f, UR5 ;  /* 0x0000001fff047899 */ /* 0x000fc80008011405 */
[----:B------:R-:W-:-:S04]  /*1450*/  ULEA.HI UR4, UR4, UR5, URZ, 0x8 ;  /* 0x0000000504047291 */ /* 0x000fc8000f8f40ff */
[----:B------:R-:W-:Y:S02]  /*1460*/  USHF.R.S32.HI UR46, URZ, 0x8, UR4 ;  /* 0x00000008ff2e7899 */ /* 0x000fe40008011404 */
[----:B------:R-:W-:Y:S02]  /*1470*/  UIADD3 UR4, UPT, UPT, UR6, -0x1, URZ ;  /* 0xffffffff06047890 */ /* 0x000fe4000fffe0ff */
[----:B------:R-:W-:Y:S02]  /*1480*/  UISETP.LT.U32.AND UP0, UPT, UR46, 0x3, UPT ;  /* 0x000000032e00788c */ /* 0x000fe4000bf01070 */
[----:B------:R-:W-:Y:S02]  /*1490*/  UISETP.GE.U32.AND UP1, UPT, UR4, -0x1ff, UPT ;  /* 0xfffffe010400788c */ /* 0x000fe4000bf26070 */
[----:B------:R-:W-:-:S04]  /*14a0*/  USEL UR37, UR46, 0x3, UP0 ;  /* 0x000000032e257887 */ /* 0x000fc80008000000 */
[----:B------:R-:W-:Y:S02]  /*14b0*/  UIADD3 UR29, UPT, UPT, UR37, -0x1, URZ ;  /* 0xffffffff251d7890 */ /* 0x000fe4000fffe0ff */
[----:B------:R-:W-:-:S03]  /*14c0*/  UIADD3 UR47, UPT, UPT, UR46, -UR37, URZ ;  /* 0x800000252e2f7290 */ /* 0x000fc6000fffe0ff */
[----:B------:R-:W-:-:S04]  /*14d0*/  @UP1 UIADD3 UR29, UPT, UPT, UR37, URZ, URZ ;  /* 0x000000ff251d1290 */ /* 0x000fc8000fffe0ff */
[----:B--2---:R-:W-:-:S12]  /*14e0*/  UIADD3 UR29, UPT, UPT, UR29, 0x1, URZ ;  /* 0x000000011d1d7890 */ /* 0x004fd8000fffe0ff */
.L_x_39:
[----:B------:R-:W-:Y:S01]  /*14f0*/  UISETP.NE.AND UP0, UPT, UR45, URZ, UPT ;  /* 0x000000ff2d00728c */ /* 0x000fe2000bf05270 */
[----:B------:R-:W1:Y:S08]  /*1500*/  S2UR UR45, SR_CgaCtaId ;  /* 0x00000000002d79c3 */ /* 0x000e700000008800 */
[----:B------:R-:W-:Y:S05]  /*1510*/  BRA.U UP0, `(.L_x_18) ;  /* 0x0000000100347547 */ /* 0x000fea000b800000 */
[----:B------:R-:W2:Y:S01]  /*1520*/  S2R R2, SR_CgaCtaId ;  /* 0x0000000000027919 */ /* 0x000ea20000008800 */
[----:B------:R-:W-:-:S04]  /*1530*/  MOV R3, 0x400 ;  /* 0x0000040000037802 */ /* 0x000fc80000000f00 */
[----:B--2---:R-:W-:Y:S02]  /*1540*/  LEA R3, R2, R3, 0x18 ;  /* 0x0000000302037211 */ /* 0x004fe400078ec0ff */
[----:B------:R-:W-:-:S03]  /*1550*/  SHF.L.U32 R2, R8, 0x1f, RZ ;  /* 0x0000001f08027819 */ /* 0x000fc600000006ff */
[----:B------:R-:W-:-:S04]  /*1560*/  IMAD R3, R10, 0x8, R3 ;  /* 0x000000080a037824 */ /* 0x000fc800078e0203 */
[----:B------:R-:W2:Y:S02]  /*1570*/  SYNCS.PHASECHK.TRANS64.TRYWAIT P0, [R3+URZ+0xd0], R2 ;  /* 0x0000d002030075a7 */ /* 0x000ea400080011ff */
[----:B--2---:R-:W-:Y:S05]  /*1580*/  @!P0 BRA `(.L_x_19) ;  /* 0x0000005000cc8947 */ /* 0x004fea0003800000 */
.L_x_105:
[----:B------:R-:W-:Y:S01]  /*1590*/  VIADD R10, R10, 0x1 ;  /* 0x000000010a0a7836 */ /* 0x000fe20000000000 */
[----:B------:R2:W-:Y:S04]  /*15a0*/  SYNCS.ARRIVE.TRANS64.A1T0 RZ, [R3+URZ+0xc0], RZ ;  /* 0x0000c0ff03ff79a7 */ /* 0x0005e800081000ff */
[----:B------:R-:W-:-:S04]  /*15b0*/  ISETP.NE.AND P0, PT, R10, 0x2, PT ;  /* 0x000000020a00780c */ /* 0x000fc80003f05270 */
[----:B------:R-:W-:Y:S02]  /*15c0*/  SEL R10, R10, RZ, P0 ;  /* 0x000000ff0a0a7207 */ /* 0x000fe40000000000 */
[----:B--2---:R-:W-:-:S04]  /*15d0*/  SEL R3, RZ, 0x1, P0 ;  /* 0x00000001ff037807 */ /* 0x004fc80000000000 */
[----:B------:R-:W-:Y:S02]  /*15e0*/  LOP3.LUT R8, R8, R3, RZ, 0x3c, !PT ;  /* 0x0000000308087212 */ /* 0x000fe400078e3cff */
.L_x_18:
[----:B------:R-:W-:Y:S01]  /*15f0*/  UMOV UR13, 0x400 ;  /* 0x00000400000d7882 */ /* 0x000fe20000000000 */
[----:B------:R-:W-:Y:S01]  /*1600*/  SHF.L.U32 R2, R15, 0x1f, RZ ;  /* 0x0000001f0f027819 */ /* 0x000fe200000006ff */
[----:B-1----:R-:W-:Y:S01]  /*1610*/  ULEA UR13, UR45, UR13, 0x18 ;  /* 0x0000000d2d0d7291 */ /* 0x002fe2000f8ec0ff */
[----:B------:R-:W-:Y:S01]  /*1620*/  R2UR UR59, R69 ;  /* 0x00000000453b72ca */ /* 0x000fe200000e0000 */
[----:B------:R-:W-:Y:S01]  /*1630*/  UISETP.GE.U32.AND UP0, UPT, UR53, 0x1ff, UPT ;  /* 0x000001ff3500788c */ /* 0x000fe2000bf06070 */
[----:B------:R-:W-:Y:S01]  /*1640*/  R2UR UR27, R63 ;  /* 0x000000003f1b72ca */ /* 0x000fe200000e0000 */
[----:B------:R-:W-:Y:S01]  /*1650*/  ULEA UR4, UR23, UR13, 0x3 ;  /* 0x0000000d17047291 */ /* 0x000fe2000f8e18ff */
[----:B------:R-:W-:-:S08]  /*1660*/  UMOV UR21, URZ ;  /* 0x000000ff00157c82 */ /* 0x000fd00008000000 */
[----:B------:R1:W2:Y:S01]  /*1670*/  SYNCS.PHASECHK.TRANS64.TRYWAIT P2, [UR4+0x18], R2 ;  /* 0x00001802ff0075a7 */ /* 0x0002a20008041104 */
[----:B------:R-:W-:Y:S02]  /*1680*/  USHF.L.U32 UR59, UR59, 0x7, URZ ;  /* 0x000000073b3b7899 */ /* 0x000fe400080006ff */
[----:B------:R-:W-:Y:S01]  /*1690*/  USHF.L.U32 UR27, UR27, 0x4, URZ ;  /* 0x000000041b1b7899 */ /* 0x000fe200080006ff */
[----:B------:R-:W-:Y:S11]  /*16a0*/  BRA.U !UP0, `(.L_x_20) ;  /* 0x0000000508407547 */ /* 0x000ff6000b800000 */
[----:B------:R-:W-:Y:S01]  /*16b0*/  UMOV UR22, URZ ;  /* 0x000000ff00167c82 */ /* 0x000fe20008000000 */
[----:B------:R-:W-:-:S05]  /*16c0*/  UMOV UR6, UR23 ;  /* 0x0000001700067c82 */ /* 0x000fca0008000000 */
.L_x_27:
[----:B------:R-:W-:Y:S01]  /*16d0*/  ULEA UR57, UR6, UR13, 0x3 ;  /* 0x0000000d06397291 */ /* 0x000fe2000f8e18ff */
[----:B--2---:R-:W-:Y:S01]  /*16e0*/  @!P5 MOV R3, 0x12000 ;  /* 0x000120000003d802 */ /* 0x004fe20000000f00 */
[----:B--2---:R-:W-:Y:S10]  /*16f0*/  @P2 BRA `(.L_x_21) ;  /* 0x00000000000c2947 */ /* 0x004ff40003800000 */
[----:B------:R-:W-:-:S04]  /*1700*/  SHF.L.U32 R5, R15, 0x1f, RZ ;  /* 0x0000001f0f057819 */ /* 0x000fc800000006ff */
[----:B------:R-:W2:Y:S02]  /*1710*/  SYNCS.PHASECHK.TRANS64.TRYWAIT P0, [UR57+0x18], R5 ;  /* 0x00001805ff0075a7 */ /* 0x000ea40008001139 */
[----:B--2---:R-:W-:Y:S05]  /*1720*/  @!P0 BRA `(.L_x_22) ;  /* 0x0000005000788947 */ /* 0x004fea0003800000 */
.L_x_21:
[----:B------:R2:W-:Y:S01]  /*1730*/  @!P5 SYNCS.ARRIVE.TRANS64 RZ, [UR57], R3 ;  /* 0x00000003ffffd9a7 */ /* 0x0005e20008000039 */
[----:B------:R-:W-:Y:S04]  /*1740*/  BSSY.RECONVERGENT B0, `(.L_x_23) ;  /* 0x0000003000007945 */ /* 0x000fe80003800200 */
[----:B------:R-:W-:Y:S05]  /*1750*/  @P4 BRA `(.L_x_24) ;  /* 0x0000000000044947 */ /* 0x000fea0003800000 */
[----:B------:R-:W-:Y:S05]  /*1760*/  BPT.TRAP 0x1 ;  /* 0x000000040000795c */ /* 0x000fea0000300000 */
.L_x_24:
[----:B------:R-:W-:Y:S05]  /*1770*/  BSYNC.RECONVERGENT B0 ;  /* 0x0000000000007941 */ /* 0x000fea0003800200 */
.L_x_23:
[----:B------:R-:W-:Y:S01]  /*1780*/  UIADD3 UR4, UPT, UPT, UR6, 0x1, URZ ;  /* 0x0000000106047890 */ /* 0x000fe2000fffe0ff */
[----:B------:R-:W-:Y:S01]  /*1790*/  BSSY.RECONVERGENT B0, `(.L_x_25) ;  /* 0x000003c000007945 */ /* 0x000fe20003800200 */
[----:B------:R-:W-:Y:S02]  /*17a0*/  ELECT P0, URZ, PT ;  /* 0x0000000000ff782f */ /* 0x000fe40003800000 */
[----:B------:R-:W-:-:S04]  /*17b0*/  UISETP.NE.AND UP0, UPT, UR4, 0x3, UPT ;  /* 0x000000030400788c */ /* 0x000fc8000bf05270 */
[----:B------:R-:W-:Y:S02]  /*17c0*/  USEL UR5, URZ, 0x1, UP0 ;  /* 0x00000001ff057887 */ /* 0x000fe40008000000 */
[----:B------:R-:W-:-:S04]  /*17d0*/  USEL UR23, UR4, URZ, UP0 ;  /* 0x000000ff04177287 */ /* 0x000fc80008000000 */
[----:B------:R-:W-:Y:S01]  /*17e0*/  ULEA UR4, UR23, UR13, 0x3 ;  /* 0x0000000d17047291 */ /* 0x000fe2000f8e18ff */
[----:B------:R-:W-:-:S04]  /*17f0*/  LOP3.LUT R15, R15, UR5, RZ, 0x3c, !PT ;  /* 0x000000050f0f7c12 */ /* 0x000fc8000f8e3cff */
[----:B-1----:R-:W-:-:S04]  /*1800*/  SHF.L.U32 R2, R15, 0x1f, RZ ;  /* 0x0000001f0f027819 */ /* 0x002fc800000006ff */
[----:B------:R1:W1:Y:S01]  /*1810*/  SYNCS.PHASECHK.TRANS64.TRYWAIT P2, [UR4+0x18], R2 ;  /* 0x00001802ff0075a7 */ /* 0x0002620008041104 */
[----:B------:R-:W-:Y:S05]  /*1820*/  @!P0 BRA `(.L_x_26) ;  /* 0x0000000000c88947 */ /* 0x000fea0003800000 */
[----:B------:R-:W-:Y:S02]  /*1830*/  ULEA UR32, UR6, UR13, 0x10 ;  /* 0x0000000d06207291 */ /* 0x000fe4000f8e80ff */
[----:B------:R-:W-:Y:S02]  /*1840*/  UIADD3 UR4, UP1, UPT, UR38, 0x80, URZ ;  /* 0x0000008026047890 */ /* 0x000fe4000ff3e0ff */
[----:B------:R-:W-:Y:S02]  /*1850*/  USHF.L.U32 UR58, UR22, 0x8, URZ ;  /* 0x00000008163a7899 */ /* 0x000fe400080006ff */
[----:B------:R-:W-:Y:S02]  /*1860*/  ULEA UR7, UR6, UR13, 0xd ;  /* 0x0000000d06077291 */ /* 0x000fe4000f8e68ff */
[----:B------:R-:W-:Y:S02]  /*1870*/  UIADD3 UR14, UP0, UPT, UR38, 0x180, URZ ;  /* 0x00000180260e7890 */ /* 0x000fe4000ff1e0ff */
[----:B------:R-:W-:-:S02]  /*1880*/  UIADD3.X UR5, UPT, UPT, URZ, UR39, URZ, UP1, !UPT ;  /* 0x00000027ff057290 */ /* 0x000fc40008ffe4ff */
[----:B------:R-:W-:Y:S02]  /*1890*/  UIADD3 UR56, UPT, UPT, UR32, 0x2300, URZ ;  /* 0x0000230020387890 */ /* 0x000fe4000fffe0ff */
[----:B------:R-:W-:Y:S02]  /*18a0*/  UIADD3 UR50, UPT, UPT, UR58, 0x40, URZ ;  /* 0x000000403a327890 */ /* 0x000fe4000fffe0ff */
[----:B------:R-:W-:Y:S02]  /*18b0*/  UIADD3 UR48, UPT, UPT, UR32, 0x6300, URZ ;  /* 0x0000630020307890 */ /* 0x000fe4000fffe0ff */
[----:B------:R-:W-:Y:S02]  /*18c0*/  UIADD3 UR42, UPT, UPT, UR58, 0x80, URZ ;  /* 0x000000803a2a7890 */ /* 0x000fe4000fffe0ff */
[----:B------:R-:W-:Y:S02]  /*18d0*/  UIADD3 UR40, UPT, UPT, UR32, 0xa300, URZ ;  /* 0x0000a30020287890 */ /* 0x000fe4000fffe0ff */
[----:B------:R-:W-:-:S02]  /*18e0*/  UIADD3 UR34, UPT, UPT, UR58, 0xc0, URZ ;  /* 0x000000c03a227890 */ /* 0x000fc4000fffe0ff */
[----:B------:R-:W-:Y:S02]  /*18f0*/  UIADD3 UR32, UPT, UPT, UR32, 0xe300, URZ ;  /* 0x0000e30020207890 */ /* 0x000fe4000fffe0ff */
[----:B------:R-:W-:Y:S02]  /*1900*/  UIADD3.X UR15, UPT, UPT, URZ, UR39, URZ, UP0, !UPT ;  /* 0x00000027ff0f7290 */ /* 0x000fe400087fe4ff */
[----:B------:R-:W-:Y:S02]  /*1910*/  UIADD3 UR24, UPT, UPT, UR7, 0x32300, URZ ;  /* 0x0003230007187890 */ /* 0x000fe4000fffe0ff */
[----:B------:R-:W-:Y:S01]  /*1920*/  UIADD3 UR8, UPT, UPT, UR7, 0x32b00, URZ ;  /* 0x00032b0007087890 */ /* 0x000fe2000fffe0ff */
[----:B------:R-:W-:Y:S01]  /*1930*/  UMOV UR30, 0x0 ;  /* 0x00000000001e7882 */ /* 0x000fe20000000000 */
[----:B------:R-:W-:Y:S01]  /*1940*/  UMOV UR31, 0x10000000 ;  /* 0x10000000001f7882 */ /* 0x000fe20000000000 */
[----:B------:R-:W-:Y:S01]  /*1950*/  UMOV UR49, UR57 ;  /* 0x0000003900317c82 */ /* 0x000fe20008000000 */
[----:B------:R-:W-:Y:S01]  /*1960*/  UMOV UR51, UR59 ;  /* 0x0000003b00337c82 */ /* 0x000fe20008000000 */
[----:B------:R-:W-:Y:S01]  /*1970*/  UMOV UR52, UR60 ;  /* 0x0000003c00347c82 */ /* 0x000fe20008000000 */
[----:B------:R-:W-:Y:S01]  /*1980*/  UMOV UR41, UR57 ;  /* 0x0000003900297c82 */ /* 0x000fe20008000000 */
[----:B------:R-:W-:Y:S01]  /*1990*/  UMOV UR43, UR59 ;  /* 0x0000003b002b7c82 */ /* 0x000fe20008000000 */
[----:B------:R-:W-:Y:S01]  /*19a0*/  UMOV UR44, UR60 ;  /* 0x0000003c002c7c82 */ /* 0x000fe20008000000 */
[----:B------:R-:W-:Y:S01]  /*19b0*/  UTMALDG.3D [UR56], [UR4], desc[UR30] ;  /* 0x00001e38040075b4 */ /* 0x000fe20008011000 */
[----:B------:R-:W-:Y:S01]  /*19c0*/  UMOV UR33, UR57 ;  /* 0x0000003900217c82 */ /* 0x000fe20008000000 */
        /* <DEDUP_REMOVED lines=10> */
[----:B------:R-:W-:Y:S01]  /*1a70*/  UIADD3 UR16, UPT, UPT, UR7, 0x33300, URZ ;  /* 0x0003330007107890 */ /* 0x000fe2000fffe0ff */
[----:B------:R-:W-:Y:S01]  /*1a80*/  UMOV UR17, UR57 ;  /* 0x0000003900117c82 */ /* 0x000fe20008000000 */
[----:B------:R-:W-:Y:S01]  /*1a90*/  UMOV UR19, UR27 ;  /* 0x0000001b00137c82 */ /* 0x000fe20008000000 */
[----:B------:R-:W-:Y:S01]  /*1aa0*/  UTMALDG.3D [UR40], [UR4], desc[UR30] ;  /* 0x00001e28040075b4 */ /* 0x000fe20008011000 */
[----:B------:R-:W-:Y:S01]  /*1ab0*/  UMOV UR20, UR60 ;  /* 0x0000003c00147c82 */ /* 0x000fe20008000000 */
[----:B------:R-:W-:Y:S01]  /*1ac0*/  UMOV UR18, UR42 ;  /* 0x0000002a00127c82 */ /* 0x000fe20008000000 */
[----:B------:R-:W-:Y:S01]  /*1ad0*/  UTMALDG.3D [UR32], [UR4], desc[UR30] ;  /* 0x00001e20040075b4 */ /* 0x000fe20008011000 */
[----:B------:R-:W-:Y:S01]  /*1ae0*/  UTMALDG.3D [UR24], [UR14], desc[UR30] ;  /* 0x00001e180e0075b4 */ /* 0x000fe20008011000 */
[----:B------:R2:W-:Y:S01]  /*1af0*/  UTMALDG.3D [UR8], [UR14], desc[UR30] ;  /* 0x00001e080e0075b4 */ /* 0x0005e20008011000 */
[----:B------:R1:W-:Y:S01]  /*1b00*/  UTMALDG.3D [UR16], [UR14], desc[UR30] ;  /* 0x00001e100e0075b4 */ /* 0x0003e20008011000 */
[----:B--2---:R-:W-:Y:S01]  /*1b10*/  UIADD3 UR8, UPT, UPT, UR7, 0x33b00, URZ ;  /* 0x00033b0007087890 */ /* 0x004fe2000fffe0ff */
[----:B------:R-:W-:-:S08]  /*1b20*/  UMOV UR10, UR34 ;  /* 0x00000022000a7c82 */ /* 0x000fd00008000000 */
[----:B------:R2:W-:Y:S02]  /*1b30*/  UTMALDG.3D [UR8], [UR14], desc[UR30] ;  /* 0x00001e080e0075b4 */ /* 0x0005e40008011000 */
[----:B--2---:R-:W-:Y:S01]  /*1b40*/  NOP ;  /* 0x0000000000007918 */ /* 0x004fe20000000000 */
.L_x_26:
[----:B-1----:R-:W-:Y:S05]  /*1b50*/  BSYNC.RECONVERGENT B0 ;  /* 0x0000000000007941 */ /* 0x002fea0003800200 */
.L_x_25:
[----:B------:R-:W-:Y:S01]  /*1b60*/  UIADD3 UR22, UPT, UPT, UR22, 0x1, URZ ;  /* 0x0000000116167890 */ /* 0x000fe2000fffe0ff */
[----:B------:R-:W-:Y:S01]  /*1b70*/  UMOV UR6, UR23 ;  /* 0x0000001700067c82 */ /* 0x000fe20008000000 */
[----:B------:R-:W-:Y:S02]  /*1b80*/  UMOV UR21, UR29 ;  /* 0x0000001d00157c82 */ /* 0x000fe40008000000 */
[----:B------:R-:W-:-:S09]  /*1b90*/  UISETP.NE.AND UP0, UPT, UR22, UR29, UPT ;  /* 0x0000001d1600728c */ /* 0x000fd2000bf05270 */
[----:B------:R-:W-:Y:S05]  /*1ba0*/  BRA.U UP0, `(.L_x_27) ;  /* 0xfffffff900c87547 */ /* 0x000fea000b83ffff */
.L_x_20:
[----:B------:R-:W-:Y:S01]  /*1bb0*/  ULEA UR4, UR23, UR13, 0x3 ;  /* 0x0000000d17047291 */ /* 0x000fe2000f8e18ff */
[----:B-1----:R-:W-:Y:S01]  /*1bc0*/  SHF.L.U32 R2, R15, 0x1f, RZ ;  /* 0x0000001f0f027819 */ /* 0x002fe200000006ff */
[----:B------:R-:W-:Y:S01]  /*1bd0*/  @!P1 SYNCS.ARRIVE.TRANS64.A1T0 RZ, [UR13+0x58], RZ ;  /* 0x000058ffffff99a7 */ /* 0x000fe2000810000d */
[----:B------:R-:W-:-:S06]  /*1be0*/  UISETP.GT.AND UP0, UPT, UR46, UR37, UPT ;  /* 0x000000252e00728c */ /* 0x000fcc000bf04270 */
[----:B------:R1:W1:Y:S03]  /*1bf0*/  SYNCS.PHASECHK.TRANS64.TRYWAIT P1, [UR4+0x18], R2 ;  /* 0x00001802ff0075a7 */ /* 0x0002660008021104 */
[----:B------:R-:W-:Y:S05]  /*1c00*/  BRA.U !UP0, `(.L_x_28) ;  /* 0x00000005083c7547 */ /* 0x000fea000b800000 */
[----:B------:R-:W-:Y:S01]  /*1c10*/  UIADD3 UR22, UPT, UPT, UR47, UR21, URZ ;  /* 0x000000152f167290 */ /* 0x000fe2000fffe0ff */
[----:B------:R-:W-:-:S11]  /*1c20*/  UMOV UR6, UR23 ;  /* 0x0000001700067c82 */ /* 0x000fd60008000000 */
.L_x_35:
[----:B------:R-:W-:Y:S01]  /*1c30*/  ULEA UR57, UR6, UR13, 0x3 ;  /* 0x0000000d06397291 */ /* 0x000fe2000f8e18ff */
[----:B--2---:R-:W-:Y:S01]  /*1c40*/  @!P5 MOV R3, 0x12000 ;  /* 0x000120000003d802 */ /* 0x004fe20000000f00 */
[----:B-1----:R-:W-:Y:S10]  /*1c50*/  @P1 BRA `(.L_x_29) ;  /* 0x00000000000c1947 */ /* 0x002ff40003800000 */
[----:B------:R-:W-:-:S04]  /*1c60*/  SHF.L.U32 R5, R15, 0x1f, RZ ;  /* 0x0000001f0f057819 */ /* 0x000fc800000006ff */
[----:B------:R-:W1:Y:S02]  /*1c70*/  SYNCS.PHASECHK.TRANS64.TRYWAIT P0, [UR57+0x18], R5 ;  /* 0x00001805ff0075a7 */ /* 0x000e640008001139 */
[----:B-1----:R-:W-:Y:S05]  /*1c80*/  @!P0 BRA `(.L_x_30) ;  /* 0x0000004c00388947 */ /* 0x002fea0003800000 */
.L_x_29:
[----:B------:R2:W-:Y:S01]  /*1c90*/  @!P5 SYNCS.ARRIVE.TRANS64 RZ, [UR57], R3 ;  /* 0x00000003ffffd9a7 */ /* 0x0005e20008000039 */
[----:B------:R-:W-:Y:S04]  /*1ca0*/  BSSY.RECONVERGENT B0, `(.L_x_31) ;  /* 0x0000003000007945 */ /* 0x000fe80003800200 */
[----:B------:R-:W-:Y:S05]  /*1cb0*/  @P4 BRA `(.L_x_32) ;  /* 0x0000000000044947 */ /* 0x000fea0003800000 */
[----:B------:R-:W-:Y:S05]  /*1cc0*/  BPT.TRAP 0x1 ;  /* 0x000000040000795c */ /* 0x000fea0000300000 */
.L_x_32:
[----:B------:R-:W-:Y:S05]  /*1cd0*/  BSYNC.RECONVERGENT B0 ;  /* 0x0000000000007941 */ /* 0x000fea0003800200 */
.L_x_31:
        /* <DEDUP_REMOVED lines=61> */
.L_x_34:
[----:B-1----:R-:W-:Y:S05]  /*20b0*/  BSYNC.RECONVERGENT B0 ;  /* 0x0000000000007941 */ /* 0x002fea0003800200 */
.L_x_33:
[----:B------:R-:W-:Y:S01]  /*20c0*/  UIADD3 UR21, UPT, UPT, UR21, 0x1, URZ ;  /* 0x0000000115157890 */ /* 0x000fe2000fffe0ff */
[----:B------:R-:W-:-:S03]  /*20d0*/  UMOV UR6, UR23 ;  /* 0x0000001700067c82 */ /* 0x000fc60008000000 */
[----:B------:R-:W-:-:S09]  /*20e0*/  UISETP.NE.AND UP0, UPT, UR21, UR22, UPT ;  /* 0x000000161500728c */ /* 0x000fd2000bf05270 */
[----:B------:R-:W-:Y:S05]  /*20f0*/  BRA.U UP0, `(.L_x_35) ;  /* 0xfffffff900cc7547 */ /* 0x000fea000b83ffff */
.L_x_28:
[----:B-1----:R-:W-:Y:S01]  /*2100*/  LEA R2, R14, UR13, 0x3 ;  /* 0x0000000d0e027c11 */ /* 0x002fe2000f8e18ff */
[----:B------:R-:W-:Y:S01]  /*2110*/  NOP ;  /* 0x0000000000007918 */ /* 0x000fe20000000000 */
[----:B--2---:R-:W-:Y:S02]  /*2120*/  SHF.L.U32 R3, R12, 0x1f, RZ ;  /* 0x0000001f0c037819 */ /* 0x004fe400000006ff */
[----:B------:R-:W-:Y:S02]  /*2130*/  LEA R4, R14, UR13, 0x4 ;  /* 0x0000000d0e047c11 */ /* 0x000fe4000f8e20ff */
[----:B------:R-:W1:Y:S02]  /*2140*/  SYNCS.PHASECHK.TRANS64.TRYWAIT P0, [R2+URZ+0x60], R3 ;  /* 0x00006003020075a7 */ /* 0x000e6400080011ff */
[----:B-1----:R-:W-:Y:S05]  /*2150*/  @!P0 BRA `(.L_x_36) ;  /* 0x00000048001c8947 */ /* 0x002fea0003800000 */
.L_x_108:
[----:B------:R-:W2:Y:S01]  /*2160*/  LDS.128 R4, [R4+0xf0] ;  /* 0x0000f00004047984 */ /* 0x000ea20000000c00 */
[----:B---3--:R-:W-:Y:S01]  /*2170*/  ISETP.GE.AND P0, PT, R26, 0x1, PT ;  /* 0x000000011a00780c */ /* 0x008fe20003f06270 */
[----:B-1----:R-:W-:Y:S01]  /*2180*/  VIADD R2, R2, 0x70 ;  /* 0x0000007002027836 */ /* 0x002fe20000000000 */
[----:B------:R-:W-:Y:S01]  /*2190*/  @!PT LDS RZ, [RZ] ;  /* 0x00000000fffff984 */ /* 0x000fe20000000800 */
[----:B------:R-:W-:Y:S01]  /*21a0*/  @!PT LDS RZ, [RZ] ;  /* 0x00000000fffff984 */ /* 0x000fe20000000800 */
[----:B------:R-:W-:Y:S01]  /*21b0*/  @!PT LDS RZ, [RZ] ;  /* 0x00000000fffff984 */ /* 0x000fe20000000800 */
[----:B------:R-:W-:Y:S01]  /*21c0*/  @!PT LDS RZ, [RZ] ;  /* 0x00000000fffff984 */ /* 0x000fe20000000800 */
[----:B------:R1:W-:Y:S06]  /*21d0*/  MEMBAR.ALL.CTA ;  /* 0x0000000000007992 */ /* 0x0003ec0000008000 */
[----:B-1----:R-:W1:Y:S01]  /*21e0*/  FENCE.VIEW.ASYNC.S ;  /* 0x00000000000073c6 */ /* 0x002e620000000000 */
[----:B------:R-:W-:-:S04]  /*21f0*/  PRMT R2, RZ, 0x654, R2 ;  /* 0x00000654ff027816 */ /* 0x000fc80000000002 */
[----:B-1----:R1:W-:Y:S01]  /*2200*/  SYNCS.ARRIVE.TRANS64.RED.A1T0 RZ, [R2+URZ], RZ ;  /* 0x000000ff02ff79a7 */ /* 0x0023e200081004ff */
[----:B--2---:R-:W-:-:S13]  /*2210*/  LOP3.LUT P2, RZ, R6, 0x1, RZ, 0xc0, !PT ;  /* 0x0000000106ff7812 */ /* 0x004fda000784c0ff */
[----:B------:R-:W-:Y:S01]  /*2220*/  @P2 SHF.R.U32.HI R3, RZ, 0x10, R5 ;  /* 0x00000010ff032819 */ /* 0x000fe20000011605 */
[----:B------:R-:W-:Y:S01]  /*2230*/  VOTEU.ANY UP0, P2 ;  /* 0x0000000000ff7886 */ /* 0x000fe20001000100 */
[----:B------:R-:W-:Y:S02]  /*2240*/  @P2 MOV R13, R4 ;  /* 0x00000004000d2202 */ /* 0x000fe40000000f00 */
[----:B------:R-:W-:Y:S02]  /*2250*/  @P2 R2UR.BROADCAST UR4, R3 ;  /* 0x00000000030422ca */ /* 0x000fe400008e0000 */
[----:B------:R-:W-:-:S11]  /*2260*/  @P2 LOP3.LUT R11, R5, 0xffff, RZ, 0xc0, !PT ;  /* 0x0000ffff050b2812 */ /* 0x000fd600078ec0ff */
[----:B------:R-:W-:Y:S01]  /*2270*/  @UP0 UMOV UR60, UR4 ;  /* 0x00000004003c0c82 */ /* 0x000fe20008000000 */
[----:B-1----:R-:W-:Y:S05]  /*2280*/  @!P0 BRA `(.L_x_37) ;  /* 0x0000000000b88947 */ /* 0x002fea0003800000 */
[----:B------:R-:W4:Y:S01]  /*2290*/  LDC.64 R4, c[0x0][0xb18] ;  /* 0x0002c600ff047b82 */ /* 0x000f220000000a00 */
[----:B------:R-:W-:-:S07]  /*22a0*/  ISETP.NE.AND P3, PT, R26, 0x1, PT ;  /* 0x000000011a00780c */ /* 0x000fce0003f65270 */
[----:B------:R-:W1:Y:S08]  /*22b0*/  LDC.64 R6, c[0x0][0xb10] ;  /* 0x0002c400ff067b82 */ /* 0x000e700000000a00 */
[----:B------:R-:W2:Y:S08]  /*22c0*/  LDC R16, c[0x0][0xb20] ;  /* 0x0002c800ff107b82 */ /* 0x000eb00000000800 */
[----:B------:R-:W3:Y:S01]  /*22d0*/  LDC R18, c[0x0][0xb0c] ;  /* 0x0002c300ff127b82 */ /* 0x000ee20000000800 */
[----:B----4-:R-:W-:Y:S01]  /*22e0*/  IMAD.HI.U32 R17, R0, R5, RZ ;  /* 0x0000000500117227 */ /* 0x010fe200078e00ff */
[----:B------:R-:W-:-:S03]  /*22f0*/  ISETP.NE.AND P0, PT, R4, 0x1, PT ;  /* 0x000000010400780c */ /* 0x000fc60003f05270 */
[----:B------:R-:W-:-:S03]  /*2300*/  IMAD.HI.U32 R5, R11, R5, RZ ;  /* 0x000000050b057227 */ /* 0x000fc600078e00ff */
[----:B------:R-:W4:Y:S01]  /*2310*/  LDC.64 R2, c[0x0][0xb28] ;  /* 0x0002ca00ff027b82 */ /* 0x000f220000000a00 */
[----:B-1----:R-:W-:-:S04]  /*2320*/  IMAD.HI.U32 R20, R9, R6, RZ ;  /* 0x0000000609147227 */ /* 0x002fc800078e00ff */
[----:B------:R-:W-:Y:S01]  /*2330*/  IMAD.HI.U32 R22, R13, R6, RZ ;  /* 0x000000060d167227 */ /* 0x000fe200078e00ff */
[----:B------:R-:W-:Y:S02]  /*2340*/  SHF.R.U32.HI R20, RZ, R7, R20 ;  /* 0x00000007ff147219 */ /* 0x000fe40000011614 */
[-C--:B--2---:R-:W-:Y:S02]  /*2350*/  SHF.R.U32.HI R17, RZ, R16.reuse, R17 ;  /* 0x00000010ff117219 */ /* 0x084fe40000011611 */
[----:B------:R-:W-:Y:S02]  /*2360*/  SHF.R.U32.HI R16, RZ, R16, R5 ;  /* 0x00000010ff107219 */ /* 0x000fe40000011605 */
[----:B------:R-:W-:Y:S02]  /*2370*/  SEL R17, R0, R17, !P0 ;  /* 0x0000001100117207 */ /* 0x000fe40004000000 */
[----:B------:R-:W-:Y:S02]  /*2380*/  SHF.R.U32.HI R22, RZ, R7, R22 ;  /* 0x00000007ff167219 */ /* 0x000fe40000011616 */
[----:B---3--:R-:W-:-:S02]  /*2390*/  ISETP.NE.AND P1, PT, R18, 0x1, PT ;  /* 0x000000011200780c */ /* 0x008fc40003f25270 */
[----:B------:R-:W-:Y:S02]  /*23a0*/  SEL R5, R11, R16, !P0 ;  /* 0x000000100b057207 */ /* 0x000fe40004000000 */
[----:B------:R-:W-:Y:S02]  /*23b0*/  SEL R19, R9, R20, !P1 ;  /* 0x0000001409137207 */ /* 0x000fe40004800000 */
[----:B------:R-:W-:Y:S01]  /*23c0*/  SEL R7, R13, R22, !P1 ;  /* 0x000000160d077207 */ /* 0x000fe20004800000 */
[----:B----4-:R-:W-:-:S04]  /*23d0*/  IMAD.HI.U32 R20, R17, R2, RZ ;  /* 0x0000000211147227 */ /* 0x010fc800078e00ff */
        /* <DEDUP_REMOVED lines=10> */
[----:B------:R-:W-:-:S04]  /*2480*/  @!P0 IMAD.HI.U32 R16, R7, R2, RZ ;  /* 0x0000000207108227 */ /* 0x000fc800078e00ff */
[----:B------:R-:W-:Y:S01]  /*2490*/  IMAD.MOV R2, RZ, RZ, -R6 ;  /* 0x000000ffff027224 */ /* 0x000fe200078e0a06 */
[----:B------:R-:W-:-:S03]  /*24a0*/  @!P0 SHF.R.U32.HI R16, RZ, R3, R16 ;  /* 0x00000003ff108219 */ /* 0x000fc60000011610 */
[----:B------:R-:W-:Y:S01]  /*24b0*/  IMAD R2, R26, R2, R5 ;  /* 0x000000021a027224 */ /* 0x000fe200078e0205 */
        /* <DEDUP_REMOVED lines=11> */
.L_x_37:
[----:B------:R-:W1:Y:S02]  /*2570*/  LDCU UR4, c[0x0][0xb30] ;  /* 0x00016600ff0477ac */ /* 0x000e640008000800 */
[----:B-1----:R-:W-:-:S09]  /*2580*/  UISETP.NE.AND UP0, UPT, UR4, 0x1, UPT ;  /* 0x000000010400788c */ /* 0x002fd2000bf05270 */
[----:B------:R-:W-:Y:S05]  /*2590*/  BRA.U UP0, `(.L_x_38) ;  /* 0x0000000100407547 */ /* 0x000fea000b800000 */
[----:B------:R-:W1:Y:S08]  /*25a0*/  LDC.64 R4, c[0x0][0xb10] ;  /* 0x0002c400ff047b82 */ /* 0x000e700000000a00 */
[----:B------:R-:W2:Y:S08]  /*25b0*/  LDC.64 R2, c[0x0][0xb18] ;  /* 0x0002c600ff027b82 */ /* 0x000eb00000000a00 */
[----:B------:R-:W3:Y:S08]  /*25c0*/  LDC R6, c[0x0][0xb20] ;  /* 0x0002c800ff067b82 */ /* 0x000ef00000000800 */
[----:B------:R-:W4:Y:S01]  /*25d0*/  LDC R16, c[0x0][0xb0c] ;  /* 0x0002c300ff107b82 */ /* 0x000f220000000800 */
[----:B-1----:R-:W-:-:S05]  /*25e0*/  IMAD.HI.U32 R4, R13, R4, RZ ;  /* 0x000000040d047227 */ /* 0x002fca00078e00ff */
[----:B------:R-:W-:Y:S01]  /*25f0*/  SHF.R.U32.HI R4, RZ, R5, R4 ;  /* 0x00000005ff047219 */ /* 0x000fe20000011604 */
[----:B--2---:R-:W-:Y:S01]  /*2600*/  IMAD.HI.U32 R3, R11, R3, RZ ;  /* 0x000000030b037227 */ /* 0x004fe200078e00ff */
[----:B------:R-:W-:-:S04]  /*2610*/  ISETP.NE.AND P0, PT, R2, 0x1, PT ;  /* 0x000000010200780c */ /* 0x000fc80003f05270 */
[----:B---3--:R-:W-:-:S04]  /*2620*/  SHF.R.U32.HI R6, RZ, R6, R3 ;  /* 0x00000006ff067219 */ /* 0x008fc80000011603 */
[----:B------:R-:W-:Y:S02]  /*2630*/  SEL R3, R11, R6, !P0 ;  /* 0x000000060b037207 */ /* 0x000fe40004000000 */
[----:B----4-:R-:W-:-:S04]  /*2640*/  ISETP.NE.AND P1, PT, R16, 0x1, PT ;  /* 0x000000011000780c */ /* 0x010fc80003f25270 */
[----:B------:R-:W-:-:S05]  /*2650*/  SEL R4, R13, R4, !P1 ;  /* 0x000000040d047207 */ /* 0x000fca0004800000 */
[----:B------:R-:W-:Y:S02]  /*2660*/  IMAD.IADD R5, R3, 0x1, -R4 ;  /* 0x0000000103057824 */ /* 0x000fe400078e0a04 */
[----:B------:R-:W-:Y:S02]  /*2670*/  IMAD.IADD R3, R4, 0x1, -R3 ;  /* 0x0000000104037824 */ /* 0x000fe400078e0a03 */
[----:B------:R-:W-:Y:S02]  /*2680*/  IMAD R13, R5, R16, R13 ;  /* 0x00000010050d7224 */ /* 0x000fe400078e020d */
[----:B------:R-:W-:-:S07]  /*2690*/  IMAD R11, R3, R2, R11 ;  /* 0x00000002030b7224 */ /* 0x000fce00078e020b */
.L_x_38:
[----:B------:R-:W-:Y:S01]  /*26a0*/  VIADD R14, R14, 0x1 ;  /* 0x000000010e0e7836 */ /* 0x000fe20000000000 */
[----:B------:R-:W-:Y:S01]  /*26b0*/  PLOP3.LUT P1, PT, PT, PT, PT, 0x80, 0x8 ;  /* 0x000000000008781c */ /* 0x000fe20003f2f070 */
[----:B------:R-:W-:Y:S02]  /*26c0*/  IMAD.IADD R69, R13, 0x1, R68 ;  /* 0x000000010d457824 */ /* 0x000fe400078e0244 */
[----:B------:R-:W-:Y:S01]  /*26d0*/  IMAD.IADD R63, R11, 0x1, R62 ;  /* 0x000000010b3f7824 */ /* 0x000fe200078e023e */
[----:B------:R-:W-:-:S04]  /*26e0*/  ISETP.NE.AND P0, PT, R14, 0x2, PT ;  /* 0x000000020e00780c */ /* 0x000fc80003f05270 */
[----:B------:R-:W-:Y:S02]  /*26f0*/  SEL R3, RZ, 0x1, P0 ;  /* 0x00000001ff037807 */ /* 0x000fe40000000000 */
[----:B------:R-:W-:Y:S02]  /*2700*/  SEL R14, R14, RZ, P0 ;  /* 0x000000ff0e0e7207 */ /* 0x000fe40000000000 */
[----:B------:R-:W-:Y:S01]  /*2710*/  LOP3.LUT R12, R12, R3, RZ, 0x3c, !PT ;  /* 0x000000030c0c7212 */ /* 0x000fe200078e3cff */
[----:B------:R-:W-:Y:S06]  /*2720*/  @P2 BRA `(.L_x_39) ;  /* 0xffffffec00702947 */ /* 0x000fec000383ffff */
[----:B------:R-:W-:Y:S01]  /*2730*/  UIADD3 UR13, UPT, UPT, UR13, 0x18, URZ ;  /* 0x000000180d0d7890 */ /* 0x000fe2000fffe0ff */
[----:B------:R-:W-:-:S03]  /*2740*/  SHF.L.U32 R3, R15, 0x1f, RZ ;  /* 0x0000001f0f037819 */ /* 0x000fc600000006ff */
[----:B------:R-:W-:-:S09]  /*2750*/  ULEA UR4, UR23, UR13, 0x3 ;  /* 0x0000000d17047291 */ /* 0x000fd2000f8e18ff */
[----:B------:R-:W1:Y:S02]  /*2760*/  SYNCS.PHASECHK.TRANS64.TRYWAIT P0, [UR4], R3 ;  /* 0x00000003ff0075a7 */ /* 0x000e640008001104 */
[----:B-1----:R-:W-:Y:S05]  /*2770*/  @!P0 BRA `(.L_x_40) ;  /* 0x0000004000a88947 */ /* 0x002fea0003800000 */
.L_x_110:
[----:B------:R-:W-:-:S04]  /*2780*/  UIADD3 UR4, UPT, UPT, UR23, 0x1, URZ ;  /* 0x0000000117047890 */ /* 0x000fc8000fffe0ff */
[----:B------:R-:W-:-:S04]  /*2790*/  UISETP.NE.AND UP0, UPT, UR4, 0x3, UPT ;  /* 0x000000030400788c */ /* 0x000fc8000bf05270 */
[----:B------:R-:W-:Y:S02]  /*27a0*/  USEL UR6, URZ, 0x1, UP0 ;  /* 0x00000001ff067887 */ /* 0x000fe40008000000 */
[----:B------:R-:W-:-:S04]  /*27b0*/  USEL UR4, UR4, URZ, UP0 ;  /* 0x000000ff04047287 */ /* 0x000fc80008000000 */
[----:B------:R-:W-:Y:S01]  /*27c0*/  ULEA UR5, UR4, UR13, 0x3 ;  /* 0x0000000d04057291 */ /* 0x000fe2000f8e18ff */
[----:B------:R-:W-:-:S04]  /*27d0*/  LOP3.LUT R15, R15, UR6, RZ, 0x3c, !PT ;  /* 0x000000060f0f7c12 */ /* 0x000fc8000f8e3cff */
[----:B-1----:R-:W-:-:S04]  /*27e0*/  SHF.L.U32 R3, R15, 0x1f, RZ ;  /* 0x0000001f0f037819 */ /* 0x002fc800000006ff */
[----:B------:R-:W1:Y:S02]  /*27f0*/  SYNCS.PHASECHK.TRANS64.TRYWAIT P0, [UR5], R3 ;  /* 0x00000003ff0075a7 */ /* 0x000e640008001105 */
[----:B-1----:R-:W-:Y:S05]  /*2800*/  @!P0 BRA `(.L_x_41) ;  /* 0x00000040009c8947 */ /* 0x002fea0003800000 */
.L_x_112:
[----:B------:R-:W-:-:S04]  /*2810*/  UIADD3 UR4, UPT, UPT, UR4, 0x1, URZ ;  /* 0x0000000104047890 */ /* 0x000fc8000fffe0ff */
[----:B------:R-:W-:-:S04]  /*2820*/  UISETP.NE.AND UP0, UPT, UR4, 0x3, UPT ;  /* 0x000000030400788c */ /* 0x000fc8000bf05270 */
[----:B------:R-:W-:Y:S02]  /*2830*/  USEL UR5, URZ, 0x1, UP0 ;  /* 0x00000001ff057887 */ /* 0x000fe40008000000 */
[----:B------:R-:W-:-:S04]  /*2840*/  USEL UR4, UR4, URZ, UP0 ;  /* 0x000000ff04047287 */ /* 0x000fc80008000000 */
[----:B------:R-:W-:Y:S01]  /*2850*/  ULEA UR4, UR4, UR13, 0x3 ;  /* 0x0000000d04047291 */ /* 0x000fe2000f8e18ff */
[----:B-1----:R-:W-:-:S04]  /*2860*/  LOP3.LUT R3, R15, UR5, RZ, 0x3c, !PT ;  /* 0x000000050f037c12 */ /* 0x002fc8000f8e3cff */
[----:B------:R-:W-:Y:S01]  /*2870*/  SHF.L.U32 R3, R3, 0x1f, RZ ;  /* 0x0000001f03037819 */ /* 0x000fe200000006ff */
[----:B----4-:R-:W-:-:S07]  /*2880*/  IMAD.U32 R0, RZ, RZ, UR4 ;  /* 0x00000004ff007e24 */ /* 0x010fce000f8e00ff */
.L_x_42:
[----:B-1----:R1:W2:Y:S02]  /*2890*/  SYNCS.PHASECHK.TRANS64.TRYWAIT P0, [R0+URZ], R3 ;  /* 0x00000003000075a7 */ /* 0x0022a400080011ff */
[----:B--2---:R-:W-:Y:S05]  /*28a0*/  @!P0 NANOSLEEP.SYNCS 0x989680 ;  /* 0x009896800000895d */ /* 0x004fea0003900000 */
[----:B------:R-:W2:Y:S02]  /*28b0*/  @!P0 SYNCS.PHASECHK.TRANS64 P0, [R0+URZ], R3 ;  /* 0x00000003000085a7 */ /* 0x000ea400080010ff */
[----:B--2---:R-:W-:Y:S05]  /*28c0*/  @P0 EXIT ;  /* 0x000000000000094d */ /* 0x004fea0003800000 */
[----:B------:R-:W-:Y:S05]  /*28d0*/  BRA `(.L_x_42) ;  /* 0xfffffffc00ec7947 */ /* 0x000fea000383ffff */
.L_x_17:
[----:B------:R-:W-:-:S04]  /*28e0*/  UISETP.NE.AND UP1, UPT, UR45, URZ, UPT ;  /* 0x000000ff2d00728c */ /* 0x000fc8000bf25270 */
[----:B------:R-:W-:-:S09]  /*28f0*/  UISETP.NE.OR UP1, UPT, UR10, 0x1, UP1 ;  /* 0x000000010a00788c */ /* 0x000fd20008f25670 */
[----:B------:R-:W-:Y:S05]  /*2900*/  BRA.U UP1, `(.L_x_43) ;  /* 0x0000000501487547 */ /* 0x000fea000b800000 */
[----:B------:R-:W-:Y:S01]  /*2910*/  ISETP.NE.AND P2, PT, R2, RZ, PT ;  /* 0x000000ff0200720c */ /* 0x000fe20003f45270 */
[----:B------:R-:W-:Y:S01]  /*2920*/  IMAD.MOV.U32 R12, RZ, RZ, 0x1 ;  /* 0x00000001ff0c7424 */ /* 0x000fe200078e00ff */
[----:B------:R-:W-:Y:S02]  /*2930*/  CS2R R10, SRZ ;  /* 0x00000000000a7805 */ /* 0x000fe4000001ff00 */
[----:B------:R-:W-:Y:S01]  /*2940*/  CS2R R8, SRZ ;  /* 0x0000000000087805 */ /* 0x000fe2000001ff00 */
[----:B------:R-:W-:Y:S01]  /*2950*/  UMOV UR6, 0x400 ;  /* 0x0000040000067882 */ /* 0x000fe20000000000 */
[----:B------:R-:W-:Y:S01]  /*2960*/  UMOV UR5, URZ ;  /* 0x000000ff00057c82 */ /* 0x000fe20008000000 */
[----:B------:R-:W-:-:S12]  /*2970*/  ULEA UR6, UR45, UR6, 0x18 ;  /* 0x000000062d067291 */ /* 0x000fd8000f8ec0ff */
.L_x_47:
[----:B------:R-:W-:Y:S02]  /*2980*/  LEA R0, R8, UR6, 0x3 ;  /* 0x0000000608007c11 */ /* 0x000fe4000f8e18ff */
[----:B------:R-:W-:-:S03]  /*2990*/  SHF.L.U32 R5, R9, 0x1f, RZ ;  /* 0x0000001f09057819 */ /* 0x000fc600000006ff */
[----:B------:R-:W-:Y:S01]  /*29a0*/  VIADD R4, R0, 0xd0 ;  /* 0x000000d000047836 */ /* 0x000fe20000000000 */
[----:B------:R-:W1:Y:S02]  /*29b0*/  SYNCS.PHASECHK.TRANS64.TRYWAIT P0, [R0+URZ+0xc0], R5 ;  /* 0x0000c005000075a7 */ /* 0x000e6400080011ff */
[----:B-1----:R-:W-:Y:S05]  /*29c0*/  @!P0 BRA `(.L_x_44) ;  /* 0x0000004000448947 */ /* 0x002fea0003800000 */
.L_x_113:
[----:B------:R-:W-:Y:S01]  /*29d0*/  ULEA UR4, UR5, UR6, 0x3 ;  /* 0x0000000605047291 */ /* 0x000fe2000f8e18ff */
[----:B------:R-:W-:Y:S02]  /*29e0*/  PRMT R4, RZ, 0x654, R4 ;  /* 0x00000654ff047816 */ /* 0x000fe40000000004 */
[----:B-1----:R-:W-:Y:S01]  /*29f0*/  SHF.L.U32 R5, R12, 0x1f, RZ ;  /* 0x0000001f0c057819 */ /* 0x002fe200000006ff */
[----:B------:R-:W-:Y:S01]  /*2a00*/  UIADD3 UR7, UPT, UPT, UR4, 0x60, URZ ;  /* 0x0000006004077890 */ /* 0x000fe2000fffe0ff */
[----:B------:R1:W-:Y:S05]  /*2a10*/  SYNCS.ARRIVE.TRANS64.RED.A1T0 RZ, [R4+URZ], RZ ;  /* 0x000000ff04ff79a7 */ /* 0x0003ea00081004ff */
[----:B------:R-:W-:Y:S01]  /*2a20*/  IMAD.U32 R7, RZ, RZ, UR7 ;  /* 0x00000007ff077e24 */ /* 0x000fe2000f8e00ff */
[----:B------:R-:W2:Y:S04]  /*2a30*/  SYNCS.PHASECHK.TRANS64.TRYWAIT P0, [UR4+0x70], R5 ;  /* 0x00007005ff0075a7 */ /* 0x000ea80008001104 */
[----:B------:R-:W-:Y:S01]  /*2a40*/  PRMT R6, R2, 0x654, R7 ;  /* 0x0000065402067816 */ /* 0x000fe20000000007 */
[----:B-1----:R-:W-:Y:S01]  /*2a50*/  @!P2 IMAD.MOV.U32 R4, RZ, RZ, 0x10 ;  /* 0x00000010ff04a424 */ /* 0x002fe200078e00ff */
[----:B--2---:R-:W-:Y:S06]  /*2a60*/  @!P0 BRA `(.L_x_45) ;  /* 0x0000004000308947 */ /* 0x004fec0003800000 */
.L_x_115:
[----:B------:R-:W-:Y:S01]  /*2a70*/  ULEA UR8, UR5, UR6, 0x4 ;  /* 0x0000000605087291 */ /* 0x000fe2000f8e20ff */
[----:B------:R-:W-:Y:S01]  /*2a80*/  SEL R3, R6, R3, !P2 ;  /* 0x0000000306037207 */ /* 0x000fe20005000000 */
[----:B------:R-:W-:Y:S01]  /*2a90*/  UIADD3 UR9, UPT, UPT, UR4, 0x60, URZ ;  /* 0x0000006004097890 */ /* 0x000fe2000fffe0ff */
[----:B-1----:R-:W-:Y:S01]  /*2aa0*/  LEA R0, R11, UR6, 0x3 ;  /* 0x000000060b007c11 */ /* 0x002fe2000f8e18ff */
[----:B------:R-:W-:Y:S01]  /*2ab0*/  UIADD3 UR8, UPT, UPT, UR8, 0xf0, URZ ;  /* 0x000000f008087890 */ /* 0x000fe2000fffe0ff */
[----:B------:R-:W-:Y:S01]  /*2ac0*/  SHF.L.U32 R5, R10, 0x1f, RZ ;  /* 0x0000001f0a057819 */ /* 0x000fe200000006ff */
[----:B------:R1:W-:Y:S01]  /*2ad0*/  @!P2 SYNCS.ARRIVE.TRANS64.RED RZ, [R3+URZ], R4 ;  /* 0x0000000403ffa9a7 */ /* 0x0003e200080004ff */
[----:B------:R-:W-:Y:S01]  /*2ae0*/  UIADD3 UR4, UPT, UPT, UR5, 0x1, URZ ;  /* 0x0000000105047890 */ /* 0x000fe2000fffe0ff */
[----:B------:R-:W-:-:S03]  /*2af0*/  VIADD R8, R8, 0x1 ;  /* 0x0000000108087836 */ /* 0x000fc60000000000 */
[----:B------:R-:W-:Y:S02]  /*2b00*/  UISETP.NE.AND UP0, UPT, UR4, 0x2, UPT ;  /* 0x000000020400788c */ /* 0x000fe4000bf05270 */
[----:B------:R-:W-:Y:S06]  /*2b10*/  UGETNEXTWORKID.BROADCAST [UR8], [UR9] ;  /* 0x00000000080073ca */ /* 0x000fec0008000100 */
[----:B------:R-:W-:Y:S01]  /*2b20*/  USEL UR7, URZ, 0x1, UP0 ;  /* 0x00000001ff077887 */ /* 0x000fe20008000000 */
[----:B------:R-:W-:Y:S01]  /*2b30*/  ISETP.NE.AND P0, PT, R8, 0x2, PT ;  /* 0x000000020800780c */ /* 0x000fe20003f05270 */
[----:B------:R-:W-:Y:S01]  /*2b40*/  USEL UR5, UR4, URZ, UP0 ;  /* 0x000000ff04057287 */ /* 0x000fe20008000000 */
[----:B------:R-:W2:Y:S03]  /*2b50*/  SYNCS.PHASECHK.TRANS64.TRYWAIT P1, [R0+URZ+0x60], R5 ;  /* 0x00006005000075a7 */ /* 0x000ea600080211ff */
[----:B------:R-:W-:Y:S01]  /*2b60*/  LOP3.LUT R12, R12, UR7, RZ, 0x3c, !PT ;  /* 0x000000070c0c7c12 */ /* 0x000fe2000f8e3cff */
[----:B-12---:R-:W-:Y:S07]  /*2b70*/  @!P1 BRA `(.L_x_46) ;  /* 0x0000004000049947 */ /* 0x006fee0003800000 */
.L_x_116:
[C---:B------:R-:W-:Y:S01]  /*2b80*/  LEA R4, R11.reuse, UR6, 0x4 ;  /* 0x000000060b047c11 */ /* 0x040fe2000f8e20ff */
[----:B-1----:R-:W-:Y:S01]  /*2b90*/  VIADD R0, R0, 0x70 ;  /* 0x0000007000007836 */ /* 0x002fe20000000000 */
[----:B------:R-:W-:Y:S01]  /*2ba0*/  SEL R8, R8, RZ, P0 ;  /* 0x000000ff08087207 */ /* 0x000fe20000000000 */
[----:B------:R-:W-:-:S03]  /*2bb0*/  VIADD R11, R11, 0x1 ;  /* 0x000000010b0b7836 */ /* 0x000fc60000000000 */
[----:B------:R-:W1:Y:S01]  /*2bc0*/  LDS.128 R4, [R4+0xf0] ;  /* 0x0000f00004047984 */ /* 0x000e620000000c00 */
[----:B------:R-:W-:Y:S02]  /*2bd0*/  PRMT R0, RZ, 0x654, R0 ;  /* 0x00000654ff007816 */ /* 0x000fe40000000000 */
[C---:B------:R-:W-:Y:S01]  /*2be0*/  ISETP.NE.AND P1, PT, R11.reuse, 0x2, PT ;  /* 0x000000020b00780c */ /* 0x040fe20003f25270 */
[----:B------:R-:W-:Y:S01]  /*2bf0*/  @!PT LDS RZ, [RZ] ;  /* 0x00000000fffff984 */ /* 0x000fe20000000800 */
[----:B------:R-:W-:Y:S01]  /*2c00*/  @!PT LDS RZ, [RZ] ;  /* 0x00000000fffff984 */ /* 0x000fe20000000800 */
[----:B------:R-:W-:Y:S01]  /*2c10*/  @!PT LDS RZ, [RZ] ;  /* 0x00000000fffff984 */ /* 0x000fe20000000800 */
[----:B------:R-:W-:Y:S01]  /*2c20*/  @!PT LDS RZ, [RZ] ;  /* 0x00000000fffff984 */ /* 0x000fe20000000800 */
[----:B------:R2:W-:Y:S06]  /*2c30*/  MEMBAR.ALL.CTA ;  /* 0x0000000000007992 */ /* 0x0005ec0000008000 */
[----:B--2---:R-:W2:Y:S01]  /*2c40*/  FENCE.VIEW.ASYNC.S ;  /* 0x00000000000073c6 */ /* 0x004ea20000000000 */
[----:B------:R-:W-:Y:S01]  /*2c50*/  SEL R11, R11, RZ, P1 ;  /* 0x000000ff0b0b7207 */ /* 0x000fe20000800000 */
[----:B--2---:R2:W-:Y:S01]  /*2c60*/  SYNCS.ARRIVE.TRANS64.RED.A1T0 RZ, [R0+URZ], RZ ;  /* 0x000000ff00ff79a7 */ /* 0x0045e200081004ff */
[----:B-1----:R-:W-:-:S02]  /*2c70*/  LOP3.LUT P3, RZ, R6, 0x1, RZ, 0xc0, !PT ;  /* 0x0000000106ff7812 */ /* 0x002fc4000786c0ff */
[----:B------:R-:W-:-:S04]  /*2c80*/  SEL R5, RZ, 0x1, P1 ;  /* 0x00000001ff057807 */ /* 0x000fc80000800000 */
[----:B------:R-:W-:Y:S02]  /*2c90*/  LOP3.LUT R10, R10, R5, RZ, 0x3c, !PT ;  /* 0x000000050a0a7212 */ /* 0x000fe400078e3cff */
[----:B--2---:R-:W-:-:S04]  /*2ca0*/  SEL R0, RZ, 0x1, P0 ;  /* 0x00000001ff007807 */ /* 0x004fc80000000000 */
[----:B------:R-:W-:Y:S01]  /*2cb0*/  LOP3.LUT R9, R9, R0, RZ, 0x3c, !PT ;  /* 0x0000000009097212 */ /* 0x000fe200078e3cff */
[----:B------:R-:W-:Y:S06]  /*2cc0*/  @P3 BRA `(.L_x_47) ;  /* 0xfffffffc002c3947 */ /* 0x000fec000383ffff */
[----:B------:R-:W-:Y:S01]  /*2cd0*/  ULEA UR4, UR5, UR6, 0x3 ;  /* 0x0000000605047291 */ /* 0x000fe2000f8e18ff */
[----:B------:R-:W-:-:S08]  /*2ce0*/  SHF.L.U32 R3, R12, 0x1f, RZ ;  /* 0x0000001f0c037819 */ /* 0x000fd000000006ff */
[----:B------:R-:W1:Y:S02]  /*2cf0*/  SYNCS.PHASECHK.TRANS64 P0, [UR4+0x70], R3 ;  /* 0x00007003ff0075a7 */ /* 0x000e640008001004 */
[----:B-1----:R-:W-:Y:S05]  /*2d00*/  @P0 BRA `(.L_x_48) ;  /* 0x0000000000080947 */ /* 0x002fea0003800000 */
[----:B------:R-:W1:Y:S02]  /*2d10*/  SYNCS.PHASECHK.TRANS64.TRYWAIT P0, [UR4+0x70], R3 ;  /* 0x00007003ff0075a7 */ /* 0x000e640008001104 */
[----:B-1----:R-:W-:Y:S05]  /*2d20*/  @!P0 BRA `(.L_x_49) ;  /* 0x0000003c00ac8947 */ /* 0x002fea0003800000 */
.L_x_48:
[----:B------:R-:W-:-:S04]  /*2d30*/  UIADD3 UR7, UPT, UPT, UR5, 0x1, URZ ;  /* 0x0000000105077890 */ /* 0x000fc8000fffe0ff */
[----:B------:R-:W-:-:S04]  /*2d40*/  UISETP.NE.AND UP0, UPT, UR7, 0x2, UPT ;  /* 0x000000020700788c */ /* 0x000fc8000bf05270 */
[----:B------:R-:W-:Y:S02]  /*2d50*/  USEL UR8, URZ, 0x1, UP0 ;  /* 0x00000001ff087887 */ /* 0x000fe40008000000 */
[----:B------:R-:W-:-:S04]  /*2d60*/  USEL UR7, UR7, URZ, UP0 ;  /* 0x000000ff07077287 */ /* 0x000fc80008000000 */
[----:B------:R-:W-:Y:S01]  /*2d70*/  ULEA UR7, UR7, UR6, 0x3 ;  /* 0x0000000607077291 */ /* 0x000fe2000f8e18ff */
[----:B-1----:R-:W-:-:S04]  /*2d80*/  LOP3.LUT R3, R12, UR8, RZ, 0x3c, !PT ;  /* 0x000000080c037c12 */ /* 0x002fc8000f8e3cff */
[----:B------:R-:W-:-:S04]  /*2d90*/  SHF.L.U32 R0, R3, 0x1f, RZ ;  /* 0x0000001f03007819 */ /* 0x000fc800000006ff */
[----:B------:R-:W1:Y:S02]  /*2da0*/  SYNCS.PHASECHK.TRANS64 P0, [UR7+0x70], R0 ;  /* 0x00007000ff0075a7 */ /* 0x000e640008001007 */
[----:B-1----:R-:W-:Y:S05]  /*2db0*/  @P0 EXIT ;  /* 0x000000000000094d */ /* 0x002fea0003800000 */
[----:B------:R-:W-:Y:S02]  /*2dc0*/  SHF.L.U32 R3, R3, 0x1f, RZ ;  /* 0x0000001f03037819 */ /* 0x000fe400000006ff */
[----:B------:R-:W-:-:S07]  /*2dd0*/  MOV R0, UR7 ;  /* 0x0000000700007c02 */ /* 0x000fce0008000f00 */
.L_x_50:
[----:B-1----:R1:W2:Y:S02]  /*2de0*/  SYNCS.PHASECHK.TRANS64.TRYWAIT P0, [R0+URZ+0x70], R3 ;  /* 0x00007003000075a7 */ /* 0x0022a400080011ff */
[----:B--2---:R-:W-:Y:S05]  /*2df0*/  @!P0 NANOSLEEP.SYNCS 0x989680 ;  /* 0x009896800000895d */ /* 0x004fea0003900000 */
[----:B------:R-:W2:Y:S02]  /*2e00*/  @!P0 SYNCS.PHASECHK.TRANS64 P0, [R0+URZ+0x70], R3 ;  /* 0x00007003000085a7 */ /* 0x000ea400080010ff */
[----:B--2---:R-:W-:Y:S05]  /*2e10*/  @P0 EXIT ;  /* 0x000000000000094d */ /* 0x004fea0003800000 */
[----:B------:R-:W-:Y:S05]  /*2e20*/  BRA `(.L_x_50) ;  /* 0xfffffffc00ec7947 */ /* 0x000fea000383ffff */
.L_x_43:
[----:B------:R-:W-:-:S09]  /*2e30*/  UISETP.NE.AND UP1, UPT, UR10, URZ, UPT ;  /* 0x000000ff0a00728c */ /* 0x000fd2000bf25270 */
[----:B------:R-:W-:Y:S05]  /*2e40*/  BRA.U UP1, `(.L_x_51) ;  /* 0x0000001501047547 */ /* 0x000fea000b800000 */
[----:B------:R-:W-:Y:S01]  /*2e50*/  UMOV UR4, 0x40 ;  /* 0x0000004000047882 */ /* 0x000fe20000000000 */
[----:B------:R-:W-:Y:S01]  /*2e60*/  NOP ;  /* 0x0000000000007918 */ /* 0x000fe20000000000 */
[----:B------:R-:W-:Y:S01]  /*2e70*/  ULEA UR5, UR45, UR4, 0x18 ;  /* 0x000000042d057291 */ /* 0x000fe2000f8ec0ff */
[----:B------:R-:W-:Y:S02]  /*2e80*/  UMOV UR6, 0x400 ;  /* 0x0000040000067882 */ /* 0x000fe40000000000 */
[----:B------:R-:W-:-:S06]  /*2e90*/  ULEA UR6, UR45, UR6, 0x18 ;  /* 0x000000062d067291 */ /* 0x000fcc000f8ec0ff */
[----:B------:R-:W1:Y:S02]  /*2ea0*/  LDS.U8 R0, [UR5+0x1c] ;  /* 0x00001c05ff007984 */ /* 0x000e640008000000 */
[----:B-1----:R-:W-:-:S13]  /*2eb0*/  ISETP.NE.AND P0, PT, R0, RZ, PT ;  /* 0x000000ff0000720c */ /* 0x002fda0003f05270 */
[----:B------:R-:W-:Y:S05]  /*2ec0*/  @P0 BRA `(.L_x_52) ;  /* 0x0000000000580947 */ /* 0x000fea0003800000 */
[----:B------:R-:W-:-:S13]  /*2ed0*/  ELECT P0, URZ, PT ;  /* 0x0000000000ff782f */ /* 0x000fda0003800000 */
[----:B------:R-:W-:Y:S05]  /*2ee0*/  @!P0 BRA `(.L_x_53) ;  /* 0x0000000000608947 */ /* 0x000fea0003800000 */
[----:B------:R-:W-:Y:S01]  /*2ef0*/  UMOV UR4, 0x10 ;  /* 0x0000001000047882 */ /* 0x000fe20000000000 */
[----:B------:R-:W-:Y:S01]  /*2f00*/  HFMA2 R0, -RZ, RZ, 0, 5.9604644775390625e-08 ;  /* 0x00000001ff007431 */ /* 0x000fe200000001ff */
[----:B------:R-:W-:-:S03]  /*2f10*/  MOV R2, 0xffff ;  /* 0x0000ffff00027802 */ /* 0x000fc60000000f00 */
[----:B------:R-:W-:Y:S04]  /*2f20*/  DEPBAR.LE SB1, 0x36 ;  /* 0x00009d800000791a */ /* 0x000fe80000000000 */
[----:B------:R-:W1:Y:S02]  /*2f30*/  UTCATOMSWS.FIND_AND_SET.ALIGN UP0, UR4, UR4 ;  /* 0x00000004000475e3 */ /* 0x000e640008000800 */
[----:B-1----:R-:W-:Y:S01]  /*2f40*/  MOV R3, UR4 ;  /* 0x0000000400037c02 */ /* 0x002fe20008000f00 */
[----:B------:R-:W-:Y:S06]  /*2f50*/  BRA.U UP0, `(.L_x_54) ;  /* 0x0000000100187547 */ /* 0x000fec000b800000 */
.L_x_55:
[----:B------:R-:W-:Y:S05]  /*2f60*/  NANOSLEEP 0x64 ;  /* 0x000000640000795d */ /* 0x000fea0003800000 */
[----:B------:R-:W-:-:S05]  /*2f70*/  UMOV UR4, 0x10 ;  /* 0x0000001000047882 */ /* 0x000fca0000000000 */
[----:B------:R-:W-:Y:S04]  /*2f80*/  DEPBAR.LE SB1, 0x36 ;  /* 0x00009d800000791a */ /* 0x000fe80000000000 */
[----:B------:R-:W1:Y:S02]  /*2f90*/  UTCATOMSWS.FIND_AND_SET.ALIGN UP0, UR4, UR4 ;  /* 0x00000004000475e3 */ /* 0x000e640008000800 */
[----:B-1----:R-:W-:Y:S01]  /*2fa0*/  MOV R3, UR4 ;  /* 0x0000000400037c02 */ /* 0x002fe20008000f00 */
[----:B------:R-:W-:Y:S05]  /*2fb0*/  BRA.U !UP0, `(.L_x_55) ;  /* 0xfffffffd08e87547 */ /* 0x000fea000b83ffff */
.L_x_54:
[-C--:B------:R-:W-:Y:S02]  /*2fc0*/  SHF.L.U32 R2, R2, R3.reuse, RZ ;  /* 0x0000000302027219 */ /* 0x080fe400000006ff */
[----:B------:R-:W-:Y:S01]  /*2fd0*/  SHF.L.U32 R0, R0, R3, RZ ;  /* 0x0000000300007219 */ /* 0x000fe200000006ff */
[----:B------:R-:W-:Y:S02]  /*2fe0*/  IMAD.SHL.U32 R3, R3, 0x20, RZ ;  /* 0x0000002003037824 */ /* 0x000fe400078e00ff */
[----:B------:R1:W-:Y:S04]  /*2ff0*/  ATOMS.OR RZ, [UR5+0x14], R2 ;  /* 0x00001402ffff798c */ /* 0x0003e8000b000005 */
[----:B------:R1:W-:Y:S04]  /*3000*/  ATOMS.OR RZ, [UR5+0x18], R0 ;  /* 0x00001800ffff798c */ /* 0x0003e8000b000005 */
[----:B------:R1:W-:Y:S01]  /*3010*/  STS [UR6+0x110], R3 ;  /* 0x00011003ff007988 */ /* 0x0003e20008000806 */
[----:B------:R-:W-:Y:S05]  /*3020*/  BRA `(.L_x_53) ;  /* 0x0000000000107947 */ /* 0x000fea0003800000 */
.L_x_52:
[----:B------:R-:W-:Y:S02]  /*3030*/  MOV R0, 0xffffffff ;  /* 0xffffffff00007802 */ /* 0x000fe40000000f00 */
[----:B------:R-:W-:-:S03]  /*3040*/  MOV R2, 0x3070 ;  /* 0x0000307000027802 */ /* 0x000fc60000000f00 */
[----:B------:R1:W-:Y:S04]  /*3050*/  STS [UR6+0x110], R0 ;  /* 0x00011000ff007988 */ /* 0x0003e80008000806 */
[----:B-1-3-5:R-:W-:Y:S05]  /*3060*/  CALL.REL.NOINC `($__internal_1_$__cuda_sm10x_tcgen05_guardrail_trap_phase_invalid_during_alloc) ;  /* 0x0000004000407944 */ /* 0x02afea0003c00000 */
.L_x_53:
[----:B------:R-:W-:Y:S05]  /*3070*/  WARPSYNC.ALL ;  /* 0x0000000000007948 */ /* 0x000fea0003800000 */
[----:B------:R-:W2:Y:S01]  /*3080*/  S2UR UR4, SR_CgaCtaId ;  /* 0x00000000000479c3 */ /* 0x000ea20000008800 */
[----:B------:R-:W-:Y:S01]  /*3090*/  UMOV UR70, 0x400 ;  /* 0x0000040000467882 */ /* 0x000fe20000000000 */
[----:B------:R-:W-:-:S06]  /*30a0*/  NOP ;  /* 0x0000000000007918 */ /* 0x000fcc0000000000 */
[----:B------:R-:W-:Y:S06]  /*30b0*/  BAR.ARV 0x6, 0xa0 ;  /* 0x0182800000007b1d */ /* 0x000fec0000002000 */
[----:B------:R-:W4:Y:S01]  /*30c0*/  LDCU UR5, c[0x0][0x38c] ;  /* 0x00007180ff0577ac */ /* 0x000f220008000800 */
[----:B------:R-:W-:Y:S01]  /*30d0*/  IMAD.MOV.U32 R11, RZ, RZ, 0x1 ;  /* 0x00000001ff0b7424 */ /* 0x000fe200078e00ff */
[----:B------:R-:W-:Y:S01]  /*30e0*/  CS2R R8, SRZ ;  /* 0x0000000000087805 */ /* 0x000fe2000001ff00 */
[----:B------:R-:W-:Y:S01]  /*30f0*/  IMAD.MOV.U32 R10, RZ, RZ, RZ ;  /* 0x000000ffff0a7224 */ /* 0x000fe200078e00ff */
[----:B------:R-:W3:Y:S01]  /*3100*/  LDCU UR7, c[0x0][0x38c] ;  /* 0x00007180ff0777ac */ /* 0x000ee20008000800 */
[----:B------:R-:W-:Y:S01]  /*3110*/  UMOV UR9, URZ ;  /* 0x000000ff00097c82 */ /* 0x000fe20008000000 */
[----:B------:R-:W-:Y:S01]  /*3120*/  UMOV UR76, 0x0 ;  /* 0x00000000004c7882 */ /* 0x000fe20000000000 */
[----:B--2---:R-:W-:Y:S01]  /*3130*/  ULEA UR70, UR4, UR70, 0x18 ;  /* 0x0000004604467291 */ /* 0x004fe2000f8ec0ff */
[----:B------:R-:W-:-:S02]  /*3140*/  UMOV UR77, 0x8040010 ;  /* 0x08040010004d7882 */ /* 0x000fc40000000000 */
[----:B------:R-:W-:Y:S01]  /*3150*/  UMOV UR4, URZ ;  /* 0x000000ff00047c82 */ /* 0x000fe20008000000 */
[----:B------:R-:W-:Y:S01]  /*3160*/  UIADD3 UR6, UPT, UPT, UR70, 0x32300, URZ ;  /* 0x0003230046067890 */ /* 0x000fe2000fffe0ff */
[----:B------:R-:W-:Y:S01]  /*3170*/  IMAD.U32 R15, RZ, RZ, UR4 ;  /* 0x00000004ff0f7e24 */ /* 0x000fe2000f8e00ff */
[----:B------:R-:W-:Y:S01]  /*3180*/  UMOV UR74, 0x0 ;  /* 0x00000000004a7882 */ /* 0x000fe20000000000 */
[----:B------:R-:W-:Y:S01]  /*3190*/  UMOV UR75, 0x8040010 ;  /* 0x08040010004b7882 */ /* 0x000fe20000000000 */
[----:B----4-:R-:W-:Y:S01]  /*31a0*/  UIADD3 UR5, UPT, UPT, UR5, 0xff, URZ ;  /* 0x000000ff05057890 */ /* 0x010fe2000fffe0ff */
[----:B-1----:R-:W1:Y:S03]  /*31b0*/  LDS R0, [UR70+0x110] ;  /* 0x00011046ff007984 */ /* 0x002e660008000800 */
[----:B------:R-:W-:Y:S02]  /*31c0*/  USHF.R.S32.HI UR4, URZ, 0x1f, UR5 ;  /* 0x0000001fff047899 */ /* 0x000fe40008011405 */
[----:B---3--:R-:W-:-:S02]  /*31d0*/  UISETP.GE.AND UP3, UPT, UR7, 0x1, UPT ;  /* 0x000000010700788c */ /* 0x008fc4000bf66270 */
[----:B------:R-:W-:Y:S02]  /*31e0*/  ULEA.HI UR4, UR4, UR5, URZ, 0x8 ;  /* 0x0000000504047291 */ /* 0x000fe4000f8f40ff */
[----:B------:R-:W-:Y:S02]  /*31f0*/  UIADD3 UR5, UPT, UPT, UR70, 0x2300, URZ ;  /* 0x0000230046057890 */ /* 0x000fe4000fffe0ff */
[----:B------:R-:W-:Y:S02]  /*3200*/  USHF.R.S32.HI UR8, URZ, 0x8, UR4 ;  /* 0x00000008ff087899 */ /* 0x000fe40008011404 */
[----:B------:R-:W-:Y:S02]  /*3210*/  USHF.R.U32.HI UR4, URZ, 0x4, UR6 ;  /* 0x00000004ff047899 */ /* 0x000fe40008011606 */
[----:B------:R-:W-:Y:S02]  /*3220*/  UISETP.LT.AND UP0, UPT, UR8, 0x1, UPT ;  /* 0x000000010800788c */ /* 0x000fe4000bf01270 */
[----:B------:R-:W-:Y:S01]  /*3230*/  IMAD.U32 R12, RZ, RZ, UR8 ;  /* 0x00000008ff0c7e24 */ /* 0x000fe2000f8e00ff */
[----:B------:R-:W-:-:S02]  /*3240*/  ULOP3.LUT UR4, UR4, 0x3fff, URZ, 0xc0, !UPT ;  /* 0x00003fff04047892 */ /* 0x000fc4000f8ec0ff */
[----:B------:R-:W-:Y:S02]  /*3250*/  USEL UR6, UR8, 0x1, !UP0 ;  /* 0x0000000108067887 */ /* 0x000fe4000c000000 */
[----:B------:R-:W-:Y:S02]  /*3260*/  ULOP3.LUT UR73, UR4, 0x10000, URZ, 0xfc, !UPT ;  /* 0x0001000004497892 */ /* 0x000fe4000f8efcff */
[----:B------:R-:W-:Y:S02]  /*3270*/  UIADD3 UR4, UPT, UPT, -UR6, URZ, URZ ;  /* 0x000000ff06047290 */ /* 0x000fe4000fffe1ff */
[----:B------:R-:W-:-:S04]  /*3280*/  USHF.R.U32.HI UR5, URZ, 0x4, UR5 ;  /* 0x00000004ff057899 */ /* 0x000fc80008011605 */
[----:B------:R-:W-:Y:S01]  /*3290*/  ULOP3.LUT UR5, UR5, 0x3fff, URZ, 0xc0, !UPT ;  /* 0x00003fff05057892 */ /* 0x000fe2000f8ec0ff */
[----:B------:R-:W-:-:S03]  /*32a0*/  MOV R14, UR4 ;  /* 0x00000004000e7c02 */ /* 0x000fc60008000f00 */
[----:B------:R-:W-:Y:S01]  /*32b0*/  ULOP3.LUT UR72, UR5, 0x10000, URZ, 0xfc, !UPT ;  /* 0x0001000005487892 */ /* 0x000fe2000f8efcff */
[----:B-1----:R-:W-:-:S13]  /*32c0*/  R2UR UR8, R0 ;  /* 0x00000000000872ca */ /* 0x002fda00000e0000 */
[----:B------:R-:W-:-:S07]  /*32d0*/  MOV R16, UR8 ;  /* 0x0000000800107c02 */ /* 0x000fce0008000f00 */
.L_x_62:
[----:B------:R-:W-:Y:S02]  /*32e0*/  LEA R0, R10, UR70, 0x3 ;  /* 0x000000460a007c11 */ /* 0x000fe4000f8e18ff */
[----:B------:R-:W-:Y:S02]  /*32f0*/  SHF.L.U32 R5, R9, 0x1f, RZ ;  /* 0x0000001f09057819 */ /* 0x000fe400000006ff */
[----:B------:R-:W-:Y:S01]  /*3300*/  PLOP3.LUT P0, PT, PT, PT, UP3, 0x80, 0x8 ;  /* 0x000000000008781c */ /* 0x000fe20003f0f038 */
[----:B------:R-:W-:Y:S01]  /*3310*/  VIADD R3, R0, 0x70 ;  /* 0x0000007000037836 */ /* 0x000fe20000000000 */
[----:B-1----:R-:W1:Y:S02]  /*3320*/  SYNCS.PHASECHK.TRANS64.TRYWAIT P1, [R0+URZ+0x60], R5 ;  /* 0x00006005000075a7 */ /* 0x002e6400080211ff */
[----:B-1----:R-:W-:Y:S09]  /*3330*/  @!P1 BRA `(.L_x_56) ;  /* 0x0000003800409947 */ /* 0x002ff20003800000 */
.L_x_118:
[----:B------:R-:W-:Y:S01]  /*3340*/  LEA R4, R10, UR70, 0x4 ;  /* 0x000000460a047c11 */ /* 0x000fe2000f8e20ff */
[----:B------:R-:W-:Y:S01]  /*3350*/  @UP3 ULEA UR4, UR9, UR70, 0x3 ;  /* 0x0000004609043291 */ /* 0x000fe2000f8e18ff */
[----:B------:R-:W-:Y:S02]  /*3360*/  R2UR UR5, R15 ;  /* 0x000000000f0572ca */ /* 0x000fe400000e0000 */
[----:B------:R-:W-:Y:S02]  /*3370*/  PLOP3.LUT P2, PT, PT, PT, PT, 0x80, 0x8 ;  /* 0x000000000008781c */ /* 0x000fe40003f4f070 */
[----:B-1----:R-:W1:Y:S01]  /*3380*/  LDS.128 R4, [R4+0xf0] ;  /* 0x0000f00004047984 */ /* 0x002e620000000c00 */
[----:B------:R-:W-:Y:S02]  /*3390*/  PRMT R3, RZ, 0x654, R3 ;  /* 0x00000654ff037816 */ /* 0x000fe40000000003 */
[----:B------:R-:W-:Y:S01]  /*33a0*/  @P0 SHF.L.U32 R2, R8, 0x1f, RZ ;  /* 0x0000001f08020819 */ /* 0x000fe200000006ff */
[----:B------:R-:W-:Y:S01]  /*33b0*/  @!PT LDS RZ, [RZ] ;  /* 0x00000000fffff984 */ /* 0x000fe20000000800 */
[----:B------:R-:W-:Y:S01]  /*33c0*/  @!PT LDS RZ, [RZ] ;  /* 0x00000000fffff984 */ /* 0x000fe20000000800 */
[----:B------:R-:W-:Y:S01]  /*33d0*/  @!PT LDS RZ, [RZ] ;  /* 0x00000000fffff984 */ /* 0x000fe20000000800 */
[----:B------:R-:W-:Y:S01]  /*33e0*/  @!PT LDS RZ, [RZ] ;  /* 0x00000000fffff984 */ /* 0x000fe20000000800 */
[----:B------:R2:W-:Y:S06]  /*33f0*/  MEMBAR.ALL.CTA ;  /* 0x0000000000007992 */ /* 0x0005ec0000008000 */
[----:B--2---:R-:W2:Y:S01]  /*3400*/  FENCE.VIEW.ASYNC.S ;  /* 0x00000000000073c6 */ /* 0x004ea20000000000 */
[----:B------:R-:W-:-:S02]  /*3410*/  SHF.L.U32 R0, R11, 0x1f, RZ ;  /* 0x0000001f0b007819 */ /* 0x000fc400000006ff */
[----:B------:R-:W-:Y:S01]  /*3420*/  R2UR UR6, R16 ;  /* 0x00000000100672ca */ /* 0x000fe200000e0000 */
[----:B------:R-:W-:-:S06]  /*3430*/  ULEA UR7, UR5, UR70, 0x3 ;  /* 0x0000004605077291 */ /* 0x000fcc000f8e18ff */
[----:B------:R-:W-:-:S06]  /*3440*/  IMAD.U32 R13, RZ, RZ, UR7 ;  /* 0x00000007ff0d7e24 */ /* 0x000fcc000f8e00ff */
[----:B------:R-:W-:Y:S01]  /*3450*/  ULEA UR8, UR5, UR6, 0x4 ;  /* 0x0000000605087291 */ /* 0x000fe2000f8e20ff */
[----:B--2---:R2:W-:Y:S01]  /*3460*/  SYNCS.ARRIVE.TRANS64.RED.A1T0 RZ, [R3+URZ], RZ ;  /* 0x000000ff03ff79a7 */ /* 0x0045e200081004ff */
[----:B------:R2:W3:Y:S01]  /*3470*/  @P0 SYNCS.PHASECHK.TRANS64.TRYWAIT P2, [UR4], R2 ;  /* 0x00000002ff0005a7 */ /* 0x0004e20008041104 */
[----:B-1----:R-:W-:Y:S01]  /*3480*/  LOP3.LUT P1, RZ, R6, 0x1, RZ, 0xc0, !PT ;  /* 0x0000000106ff7812 */ /* 0x002fe2000782c0ff */
[----:B------:R-:W1:Y:S02]  /*3490*/  SYNCS.PHASECHK.TRANS64.TRYWAIT P0, [UR7+0xa0], R0 ;  /* 0x0000a000ff0075a7 */ /* 0x000e640008001107 */
[----:B-123--:R-:W-:Y:S10]  /*34a0*/  @!P0 BRA `(.L_x_57) ;  /* 0x0000003400f88947 */ /* 0x00eff40003800000 */
.L_x_120:
[----:B------:R-:W-:Y:S01]  /*34b0*/  IADD3 R10, PT, PT, R10, 0x1, RZ ;  /* 0x000000010a0a7810 */ /* 0x000fe20007ffe0ff */
[----:B------:R-:W-:Y:S06]  /*34c0*/  BRA.U !UP3, `(.L_x_58) ;  /* 0x000000050bec7547 */ /* 0x000fec000b800000 */
[----:B------:R-:W-:Y:S01]  /*34d0*/  R2UR UR69, R14 ;  /* 0x000000000e4572ca */ /* 0x000fe200000e0000 */
[----:B------:R-:W-:Y:S01]  /*34e0*/  UPLOP3.LUT UP4, UPT, UPT, UPT, UPT, 0x40, 0x4 ;  /* 0x000000000004789c */ /* 0x000fe20003f8e870 */
[----:B------:R-:W-:Y:S01]  /*34f0*/  R2UR UR68, R12 ;  /* 0x000000000c4472ca */ /* 0x000fe200000e0000 */
[----:B------:R-:W-:-:S14]  /*3500*/  UMOV UR7, UR9 ;  /* 0x0000000900077c82 */ /* 0x000fdc0008000000 */
.L_x_61:
[----:B------:R-:W-:Y:S02]  /*3510*/  UIADD3 UR69, UPT, UPT, UR69, 0x1, URZ ;  /* 0x0000000145457890 */ /* 0x000fe4000fffe0ff */
[----:B--2---:R-:W-:Y:S02]  /*3520*/  ULEA UR5, UR7, UR70, 0x3 ;  /* 0x0000004607057291 */ /* 0x004fe4000f8e18ff */
[----:B------:R-:W-:Y:S01]  /*3530*/  UISETP.NE.AND UP0, UPT, UR69, URZ, UPT ;  /* 0x000000ff4500728c */ /* 0x000fe2000bf05270 */
[----:B------:R-:W-:Y:S10]  /*3540*/  @P2 BRA `(.L_x_59) ;  /* 0x00000000000c2947 */ /* 0x000ff40003800000 */
[----:B-1----:R-:W-:Y:S04]  /*3550*/  SHF.L.U32 R3, R8, 0x1f, RZ ;  /* 0x0000001f08037819 */ /* 0x002fe800000006ff */
[----:B------:R-:W1:Y:S02]  /*3560*/  SYNCS.PHASECHK.TRANS64.TRYWAIT P0, [UR5], R3 ;  /* 0x00000003ff0075a7 */ /* 0x000e640008001105 */
[----:B-1----:R-:W-:Y:S05]  /*3570*/  @!P0 BRA `(.L_x_60) ;  /* 0x0000003400e08947 */ /* 0x002fea0003800000 */
.L_x_59:
[----:B------:R-:W-:Y:S01]  /*3580*/  UISETP.NE.AND UP1, UPT, UR68, 0x1, UPT ;  /* 0x000000014400788c */ /* 0x000fe2000bf25270 */
[----:B------:R-:W-:Y:S01]  /*3590*/  PLOP3.LUT P2, PT, PT, PT, PT, 0x80, 0x8 ;  /* 0x000000000008781c */ /* 0x000fe20003f4f070 */
[----:B------:R-:W-:Y:S01]  /*35a0*/  UIADD3 UR9, UPT, UPT, UR7, 0x1, URZ ;  /* 0x0000000107097890 */ /* 0x000fe2000fffe0ff */
[----:B-1----:R-:W-:Y:S01]  /*35b0*/  MOV.SPILL R3, UR75 ;  /* 0x0000004b00037c02 */ /* 0x002fe20009000f00 */
[----:B------:R-:W-:Y:S01]  /*35c0*/  UIADD3 UR71, UPT, UPT, UR5, 0x18, URZ ;  /* 0x0000001805477890 */ /* 0x000fe2000fffe0ff */
[----:B------:R-:W-:Y:S01]  /*35d0*/  MOV.SPILL R2, UR74 ;  /* 0x0000004a00027c02 */ /* 0x000fe20009000f00 */
[----:B------:R-:W-:Y:S01]  /*35e0*/  UISETP.NE.AND UP2, UPT, UR9, 0x3, UPT ;  /* 0x000000030900788c */ /* 0x000fe2000bf45270 */
[----:B------:R-:W-:Y:S01]  /*35f0*/  PLOP3.LUT P0, PT, PT, PT, UP1, 0x80, 0x8 ;  /* 0x000000000008781c */ /* 0x000fe20003f0f018 */
[----:B------:R-:W-:Y:S02]  /*3600*/  ULEA UR6, UR7, UR73, 0x9 ;  /* 0x0000004907067291 */ /* 0x000fe4000f8e48ff */
[----:B------:R-:W-:Y:S02]  /*3610*/  USEL UR5, URZ, 0x1, UP2 ;  /* 0x00000001ff057887 */ /* 0x000fe40009000000 */
[----:B------:R-:W-:Y:S02]  /*3620*/  USEL UR9, UR9, URZ, UP2 ;  /* 0x000000ff09097287 */ /* 0x000fe40009000000 */
[----:B------:R-:W-:Y:S02]  /*3630*/  ULEA UR4, UR7, UR72, 0xc ;  /* 0x0000004807047291 */ /* 0x000fe4000f8e60ff */
[----:B------:R-:W-:Y:S01]  /*3640*/  @UP1 ULEA UR7, UR9, UR70, 0x3 ;  /* 0x0000004609071291 */ /* 0x000fe2000f8e18ff */
[----:B------:R-:W-:Y:S01]  /*3650*/  LOP3.LUT R8, R8, UR5, RZ, 0x3c, !PT ;  /* 0x0000000508087c12 */ /* 0x000fe2000f8e3cff */
[----:B------:R-:W-:Y:S02]  /*3660*/  UIADD3 UR20, UPT, UPT, UR6, 0x2, URZ ;  /* 0x0000000206147890 */ /* 0x000fe4000fffe0ff */
[----:B------:R-:W-:Y:S01]  /*3670*/  UIADD3 UR18, UPT, UPT, UR4, 0x2, URZ ;  /* 0x0000000204127890 */ /* 0x000fe2000fffe0ff */
[----:B------:R-:W-:Y:S01]  /*3680*/  @P0 SHF.L.U32 R0, R8, 0x1f, RZ ;  /* 0x0000001f08000819 */ /* 0x000fe200000006ff */
[----:B------:R-:W-:Y:S02]  /*3690*/  UIADD3 UR14, UPT, UPT, UR6, 0x4, URZ ;  /* 0x00000004060e7890 */ /* 0x000fe4000fffe0ff */
[----:B------:R-:W-:Y:S01]  /*36a0*/  UIADD3 UR12, UPT, UPT, UR4, 0x4, URZ ;  /* 0x00000004040c7890 */ /* 0x000fe2000fffe0ff */
[----:B------:R2:W3:Y:S01]  /*36b0*/  @P0 SYNCS.PHASECHK.TRANS64.TRYWAIT P2, [UR7], R0 ;  /* 0x00000000ff0005a7 */ /* 0x0004e20008041107 */
[----:B------:R-:W-:Y:S02]  /*36c0*/  UIADD3 UR66, UPT, UPT, UR6, 0x6, URZ ;  /* 0x0000000606427890 */ /* 0x000fe4000fffe0ff */
        /* <DEDUP_REMOVED lines=24> */
[----:B------:R-:W-:Y:S01]  /*3850*/  UIADD3 UR68, UPT, UPT, UR68, -0x1, URZ ;  /* 0xffffffff44447890 */ /* 0x000fe2000fffe0ff */
[----:B------:R-:W-:Y:S01]  /*3860*/  UMOV UR7, 0x40004040 ;  /* 0x4000404000077882 */ /* 0x000fe20000000000 */
[----:B------:R-:W-:Y:S01]  /*3870*/  UMOV UR74, 0x0 ;  /* 0x00000000004a7882 */ /* 0x000fe20000000000 */
[----:B------:R-:W-:Y:S01]  /*3880*/  UMOV UR75, 0x8040010 ;  /* 0x08040010004b7882 */ /* 0x000fe20000000000 */
[----:B------:R-:W-:Y:S01]  /*3890*/  UMOV UR5, 0x40004040 ;  /* 0x4000404000057882 */ /* 0x000fe20000000000 */
[----:B------:R-:W-:Y:S01]  /*38a0*/  UMOV UR21, 0x40004040 ;  /* 0x4000404000157882 */ /* 0x000fe20000000000 */
[----:B------:R1:W-:Y:S01]  /*38b0*/  UTCHMMA gdesc[UR4], gdesc[UR6], tmem[UR8], tmem[UR74], idesc[UR75], UP4 ;  /* 0x00ff4a06040075ea */ /* 0x0003e2000a000008 */
[----:B------:R-:W-:Y:S01]  /*38c0*/  UPLOP3.LUT UP4, UPT, UPT, UPT, UPT, 0x80, 0x8 ;  /* 0x000000000008789c */ /* 0x000fe20003f8f070 */
[----:B------:R-:W-:Y:S01]  /*38d0*/  UMOV UR19, 0x40004040 ;  /* 0x4000404000137882 */ /* 0x000fe20000000000 */
[----:B------:R-:W-:Y:S01]  /*38e0*/  UMOV UR15, 0x40004040 ;  /* 0x40004040000f7882 */ /* 0x000fe20000000000 */
[----:B------:R4:W-:Y:S01]  /*38f0*/  UTCHMMA gdesc[UR18], gdesc[UR20], tmem[UR8], tmem[UR74], idesc[UR75], UPT ;  /* 0x00ff4a14120075ea */ /* 0x0009e2000b800008 */
[----:B------:R-:W-:Y:S01]  /*3900*/  UMOV UR13, 0x40004040 ;  /* 0x40004040000d7882 */ /* 0x000fe20000000000 */
        /* <DEDUP_REMOVED lines=18> */
[----:B-1----:R-:W-:Y:S01]  /*3a30*/  UIADD3 UR4, UPT, UPT, UR4, 0xc06, URZ ;  /* 0x00000c0604047890 */ /* 0x002fe2000fffe0ff */
[----:B------:R-:W-:Y:S01]  /*3a40*/  UMOV UR6, 0x0 ;  /* 0x0000000000067882 */ /* 0x000fe20000000000 */
[----:B------:R-:W-:Y:S01]  /*3a50*/  UMOV UR7, 0x8040010 ;  /* 0x0804001000077882 */ /* 0x000fe20000000000 */
[----:B------:R-:W-:Y:S01]  /*3a60*/  UMOV UR31, 0x40004040 ;  /* 0x40004040001f7882 */ /* 0x000fe20000000000 */
[----:B----4-:R-:W-:Y:S01]  /*3a70*/  UMOV UR20, 0x0 ;  /* 0x0000000000147882 */ /* 0x010fe20000000000 */
[----:B------:R-:W-:Y:S01]  /*3a80*/  UMOV UR21, 0x8040010 ;  /* 0x0804001000157882 */ /* 0x000fe20000000000 */
[----:B------:R-:W-:Y:S01]  /*3a90*/  R2UR.FILL UR75, R3 ;  /* 0x00000000034b72ca */ /* 0x000fe200004e0000 */
[----:B------:R1:W-:Y:S01]  /*3aa0*/  UTCHMMA gdesc[UR12], gdesc[UR14], tmem[UR8], tmem[UR20], idesc[UR21], UPT ;  /* 0x00ff140e0c0075ea */ /* 0x0003e2000b800008 */
[----:B------:R-:W-:Y:S01]  /*3ab0*/  R2UR.FILL UR74, R2 ;  /* 0x00000000024a72ca */ /* 0x000fe200004e0000 */
[----:B------:R-:W-:Y:S01]  /*3ac0*/  UTCHMMA gdesc[UR64], gdesc[UR66], tmem[UR8], tmem[UR20], idesc[UR21], UPT ;  /* 0x00ff1442400075ea */ /* 0x000fe2000b800008 */
[----:B------:R-:W-:Y:S01]  /*3ad0*/  UTCHMMA gdesc[UR60], gdesc[UR62], tmem[UR8], tmem[UR20], idesc[UR21], UPT ;  /* 0x00ff143e3c0075ea */ /* 0x000fe2000b800008 */
[----:B------:R-:W-:Y:S01]  /*3ae0*/  UMOV UR18, 0x0 ;  /* 0x0000000000127882 */ /* 0x000fe20000000000 */
[----:B------:R-:W-:Y:S01]  /*3af0*/  UMOV UR19, 0x8040010 ;  /* 0x0804001000137882 */ /* 0x000fe20000000000 */
[----:B------:R-:W-:Y:S01]  /*3b00*/  UMOV UR29, 0x40004040 ;  /* 0x40004040001d7882 */ /* 0x000fe20000000000 */
[----:B------:R-:W-:Y:S01]  /*3b10*/  UTCHMMA gdesc[UR56], gdesc[UR58], tmem[UR8], tmem[UR18], idesc[UR19], UPT ;  /* 0x00ff123a380075ea */ /* 0x000fe2000b800008 */
[----:B------:R-:W-:Y:S01]  /*3b20*/  UTCHMMA gdesc[UR52], gdesc[UR54], tmem[UR8], tmem[UR18], idesc[UR19], UPT ;  /* 0x00ff1236340075ea */ /* 0x000fe2000b800008 */
[----:B------:R-:W-:Y:S01]  /*3b30*/  UTCHMMA gdesc[UR48], gdesc[UR50], tmem[UR8], tmem[UR18], idesc[UR19], UPT ;  /* 0x00ff1232300075ea */ /* 0x000fe2000b800008 */
[----:B------:R-:W-:Y:S01]  /*3b40*/  UTCHMMA gdesc[UR44], gdesc[UR46], tmem[UR8], tmem[UR6], idesc[UR7], UPT ;  /* 0x00ff062e2c0075ea */ /* 0x000fe2000b800008 */
[----:B------:R-:W-:Y:S01]  /*3b50*/  UTCHMMA gdesc[UR40], gdesc[UR42], tmem[UR8], tmem[UR6], idesc[UR7], UPT ;  /* 0x00ff062a280075ea */ /* 0x000fe2000b800008 */
[----:B------:R-:W-:Y:S01]  /*3b60*/  UTCHMMA gdesc[UR36], gdesc[UR38], tmem[UR8], tmem[UR18], idesc[UR19], UPT ;  /* 0x00ff1226240075ea */ /* 0x000fe2000b800008 */
[----:B------:R-:W-:Y:S01]  /*3b70*/  UMOV UR27, 0x40004040 ;  /* 0x40004040001b7882 */ /* 0x000fe20000000000 */
[----:B------:R-:W-:Y:S01]  /*3b80*/  UMOV UR25, 0x40004040 ;  /* 0x4000404000197882 */ /* 0x000fe20000000000 */
[----:B------:R-:W-:Y:S01]  /*3b90*/  UMOV UR23, 0x40004040 ;  /* 0x4000404000177882 */ /* 0x000fe20000000000 */
[----:B------:R-:W-:Y:S01]  /*3ba0*/  UMOV UR17, 0x40004040 ;  /* 0x4000404000117882 */ /* 0x000fe20000000000 */
[----:B------:R-:W-:Y:S01]  /*3bb0*/  UMOV UR11, 0x40004040 ;  /* 0x40004040000b7882 */ /* 0x000fe20000000000 */
[----:B-1----:R-:W-:Y:S01]  /*3bc0*/  UMOV UR14, 0x0 ;  /* 0x00000000000e7882 */ /* 0x002fe20000000000 */
[----:B------:R-:W-:Y:S01]  /*3bd0*/  UMOV UR15, 0x8040010 ;  /* 0x08040010000f7882 */ /* 0x000fe20000000000 */
[----:B------:R-:W-:Y:S01]  /*3be0*/  UMOV UR12, 0x0 ;  /* 0x00000000000c7882 */ /* 0x000fe20000000000 */
[----:B------:R-:W-:Y:S01]  /*3bf0*/  UMOV UR13, 0x8040010 ;  /* 0x08040010000d7882 */ /* 0x000fe20000000000 */
[----:B------:R-:W-:Y:S01]  /*3c00*/  UTCHMMA gdesc[UR32], gdesc[UR34], tmem[UR8], tmem[UR14], idesc[UR15], UPT ;  /* 0x00ff0e22200075ea */ /* 0x000fe2000b800008 */
[----:B------:R-:W-:Y:S01]  /*3c10*/  UTCHMMA gdesc[UR28], gdesc[UR30], tmem[UR8], tmem[UR12], idesc[UR13], UPT ;  /* 0x00ff0c1e1c0075ea */ /* 0x000fe2000b800008 */
[----:B------:R1:W-:Y:S01]  /*3c20*/  UTCHMMA gdesc[UR24], gdesc[UR26], tmem[UR8], tmem[UR6], idesc[UR7], UPT ;  /* 0x00ff061a180075ea */ /* 0x0003e2000b800008 */
[----:B------:R2:W-:Y:S01]  /*3c30*/  UTCHMMA gdesc[UR16], gdesc[UR22], tmem[UR8], tmem[UR76], idesc[UR77], UPT ;  /* 0x00ff4c16100075ea */ /* 0x0005e2000b800008 */
[----:B------:R2:W-:Y:S01]  /*3c40*/  UTCHMMA gdesc[UR4], gdesc[UR10], tmem[UR8], tmem[UR74], idesc[UR75], UPT ;  /* 0x00ff4a0a040075ea */ /* 0x0005e2000b800008 */
[----:B------:R2:W-:Y:S01]  /*3c50*/  UTCBAR [UR71], URZ ;  /* 0x000000ff470073e9 */ /* 0x0005e200080000ff */
[----:B-1----:R-:W-:Y:S01]  /*3c60*/  UMOV UR7, UR9 ;  /* 0x0000000900077c82 */ /* 0x002fe20008000000 */
[----:B---3--:R-:W-:Y:S05]  /*3c70*/  BRA.U UP0, `(.L_x_61) ;  /* 0xfffffff900247547 */ /* 0x008fea000b83ffff */
.L_x_58:
[----:B--2---:R-:W-:Y:S02]  /*3c80*/  R2UR UR4, R15 ;  /* 0x000000000f0472ca */ /* 0x004fe400000e0000 */
[----:B------:R-:W-:Y:S02]  /*3c90*/  R2UR UR5, R13 ;  /* 0x000000000d0572ca */ /* 0x000fe400000e0000 */
[----:B------:R-:W-:-:S04]  /*3ca0*/  ISETP.NE.AND P0, PT, R10, 0x2, PT ;  /* 0x000000020a00780c */ /* 0x000fc80003f05270 */
[----:B-1----:R-:W-:Y:S02]  /*3cb0*/  SEL R0, RZ, 0x1, P0 ;  /* 0x00000001ff007807 */ /* 0x002fe40000000000 */
[----:B------:R-:W-:Y:S02]  /*3cc0*/  SEL R10, R10, RZ, P0 ;  /* 0x000000ff0a0a7207 */ /* 0x000fe40000000000 */
[----:B------:R-:W-:Y:S01]  /*3cd0*/  LOP3.LUT R9, R9, R0, RZ, 0x3c, !PT ;  /* 0x0000000009097212 */ /* 0x000fe200078e3cff */
[----:B------:R-:W-:Y:S02]  /*3ce0*/  UIADD3 UR4, UPT, UPT, UR4, 0x1, URZ ;  /* 0x0000000104047890 */ /* 0x000fe4000fffe0ff */
[----:B------:R-:W-:Y:S02]  /*3cf0*/  UIADD3 UR5, UPT, UPT, UR5, 0x80, URZ ;  /* 0x0000008005057890 */ /* 0x000fe4000fffe0ff */
[----:B------:R-:W-:-:S04]  /*3d00*/  UISETP.NE.AND UP0, UPT, UR4, 0x4, UPT ;  /* 0x000000040400788c */ /* 0x000fc8000bf05270 */
[----:B------:R-:W-:Y:S02]  /*3d10*/  USEL UR6, URZ, 0x1, UP0 ;  /* 0x00000001ff067887 */ /* 0x000fe40008000000 */
[----:B------:R-:W-:Y:S01]  /*3d20*/  USEL UR4, UR4, URZ, UP0 ;  /* 0x000000ff04047287 */ /* 0x000fe20008000000 */
[----:B------:R1:W-:Y:S03]  /*3d30*/  UTCBAR [UR5], URZ ;  /* 0x000000ff050073e9 */ /* 0x0003e600080000ff */
[----:B------:R-:W-:Y:S02]  /*3d40*/  LOP3.LUT R11, R11, UR6, RZ, 0x3c, !PT ;  /* 0x000000060b0b7c12 */ /* 0x000fe4000f8e3cff */
[----:B------:R-:W-:Y:S01]  /*3d50*/  IMAD.U32 R15, RZ, RZ, UR4 ;  /* 0x00000004ff0f7e24 */ /* 0x000fe2000f8e00ff */
[----:B------:R-:W-:Y:S06]  /*3d60*/  @P1 BRA `(.L_x_62) ;  /* 0xfffffff4005c1947 */ /* 0x000fec000383ffff */
[----:B------:R-:W2:Y:S01]  /*3d70*/  S2UR UR8, SR_CgaCtaId ;  /* 0x00000000000879c3 */ /* 0x000ea20000008800 */
[----:B-1----:R-:W-:Y:S02]  /*3d80*/  R2UR UR5, R15 ;  /* 0x000000000f0572ca */ /* 0x002fe400000e0000 */
[----:B------:R-:W-:Y:S01]  /*3d90*/  ELECT P0, URZ, PT ;  /* 0x0000000000ff782f */ /* 0x000fe20003800000 */
[----:B------:R-:W-:Y:S01]  /*3da0*/  IMAD.MOV.U32 R0, RZ, RZ, 0x1 ;  /* 0x00000001ff007424 */ /* 0x000fe200078e00ff */
[----:B------:R-:W-:Y:S01]  /*3db0*/  UIADD3 UR70, UPT, UPT, UR70, 0xa0, URZ ;  /* 0x000000a046467890 */ /* 0x000fe2000fffe0ff */
[----:B------:R-:W-:Y:S01]  /*3dc0*/  SHF.L.U32 R3, R11, 0x1f, RZ ;  /* 0x0000001f0b037819 */ /* 0x000fe200000006ff */
[----:B------:R-:W-:Y:S01]  /*3dd0*/  UMOV UR4, 0x40 ;  /* 0x0000004000047882 */ /* 0x000fe20000000000 */
[----:B------:R-:W-:Y:S01]  /*3de0*/  UVIRTCOUNT.DEALLOC.SMPOOL 0x80 ;  /* 0x000000800000784c */ /* 0x000fe20000000000 */
[----:B--2---:R-:W-:-:S05]  /*3df0*/  ULEA UR8, UR8, UR4, 0x18 ;  /* 0x0000000408087291 */ /* 0x004fca000f8ec0ff */
[----:B------:R-:W-:-:S04]  /*3e00*/  ULEA UR4, UR5, UR70, 0x3 ;  /* 0x0000004605047291 */ /* 0x000fc8000f8e18ff */
[----:B------:R1:W-:Y:S05]  /*3e10*/  @P0 STS.U8 [UR8+0x1c], R0 ;  /* 0x00001c00ff000988 */ /* 0x0003ea0008000008 */
[----:B------:R-:W2:Y:S02]  /*3e20*/  SYNCS.PHASECHK.TRANS64.TRYWAIT P0, [UR4], R3 ;  /* 0x00000003ff0075a7 */ /* 0x000ea40008001104 */
[----:B-12---:R-:W-:Y:S05]  /*3e30*/  @!P0 BRA `(.L_x_63) ;  /* 0x0000002c00c88947 */ /* 0x006fea0003800000 */
.L_x_123:
[----:B------:R-:W-:-:S13]  /*3e40*/  R2UR UR4, R15 ;  /* 0x000000000f0472ca */ /* 0x000fda00000e0000 */
        /* <DEDUP_REMOVED lines=9> */
.L_x_125:
        /* <DEDUP_REMOVED lines=9> */
.L_x_127:
[----:B------:R-:W-:-:S04]  /*3f70*/  UIADD3 UR4, UPT, UPT, UR4, 0x1, URZ ;  /* 0x0000000104047890 */ /* 0x000fc8000fffe0ff */
[----:B------:R-:W-:-:S04]  /*3f80*/  UISETP.NE.AND UP0, UPT, UR4, 0x4, UPT ;  /* 0x000000040400788c */ /* 0x000fc8000bf05270 */
[----:B------:R-:W-:Y:S02]  /*3f90*/  USEL UR5, URZ, 0x1, UP0 ;  /* 0x00000001ff057887 */ /* 0x000fe40008000000 */
[----:B------:R-:W-:-:S04]  /*3fa0*/  USEL UR4, UR4, URZ, UP0 ;  /* 0x000000ff04047287 */ /* 0x000fc80008000000 */
[----:B------:R-:W-:Y:S01]  /*3fb0*/  ULEA UR4, UR4, UR70, 0x3 ;  /* 0x0000004604047291 */ /* 0x000fe2000f8e18ff */
[----:B-1----:R-:W-:-:S04]  /*3fc0*/  LOP3.LUT R3, R2, UR5, RZ, 0x3c, !PT ;  /* 0x0000000502037c12 */ /* 0x002fc8000f8e3cff */
[----:B------:R-:W-:-:S04]  /*3fd0*/  SHF.L.U32 R3, R3, 0x1f, RZ ;  /* 0x0000001f03037819 */ /* 0x000fc800000006ff */
[----:B------:R-:W1:Y:S02]  /*3fe0*/  SYNCS.PHASECHK.TRANS64.TRYWAIT P0, [UR4], R3 ;  /* 0x00000003ff0075a7 */ /* 0x000e640008001104 */
[----:B-1----:R-:W-:Y:S05]  /*3ff0*/  @!P0 BRA `(.L_x_66) ;  /* 0x0000002c00a08947 */ /* 0x002fea0003800000 */
.L_x_129:
[----:B------:R-:W-:Y:S01]  /*4000*/  NOP ;  /* 0x0000000000007918 */ /* 0x000fe20000000000 */
[----:B-1----:R-:W1:Y:S01]  /*4010*/  LDS R0, [UR8+0x14] ;  /* 0x00001408ff007984 */ /* 0x002e620008000800 */
[----:B------:R-:W-:Y:S01]  /*4020*/  R2UR UR4, R16 ;  /* 0x00000000100472ca */ /* 0x000fe200000e0000 */
[----:B------:R-:W-:Y:S01]  /*4030*/  UMOV UR5, 0xffff ;  /* 0x0000ffff00057882 */ /* 0x000fe20000000000 */
[----:B------:R-:W-:-:S11]  /*4040*/  UMOV UR6, 0x1 ;  /* 0x0000000100067882 */ /* 0x000fd60000000000 */
[----:B------:R-:W-:-:S04]  /*4050*/  ULOP3.LUT UR4, UR4, 0xffff, URZ, 0xc0, !UPT ;  /* 0x0000ffff04047892 */ /* 0x000fc8000f8ec0ff */
[----:B------:R-:W-:-:S04]  /*4060*/  USHF.R.U32.HI UR4, URZ, 0x5, UR4 ;  /* 0x00000005ff047899 */ /* 0x000fc80008011604 */
[----:B------:R-:W-:Y:S02]  /*4070*/  USHF.L.U32 UR5, UR5, UR4, URZ ;  /* 0x0000000405057299 */ /* 0x000fe400080006ff */
[----:B------:R-:W-:-:S04]  /*4080*/  USHF.L.U32 UR4, UR6, UR4, URZ ;  /* 0x0000000406047299 */ /* 0x000fc800080006ff */
[----:B-1----:R-:W-:-:S04]  /*4090*/  LOP3.LUT R0, R0, UR5, RZ, 0xc0, !PT ;  /* 0x0000000500007c12 */ /* 0x002fc8000f8ec0ff */
[----:B------:R-:W-:-:S13]  /*40a0*/  ISETP.NE.AND P0, PT, R0, UR5, PT ;  /* 0x0000000500007c0c */ /* 0x000fda000bf05270 */
[----:B------:R-:W-:Y:S05]  /*40b0*/  @P0 BRA `(.L_x_67) ;  /* 0x0000000000580947 */ /* 0x000fea0003800000 */
[----:B------:R-:W1:Y:S02]  /*40c0*/  LDS R0, [UR8+0x18] ;  /* 0x00001808ff007984 */ /* 0x000e640008000800 */
[----:B-1----:R-:W-:-:S04]  /*40d0*/  LOP3.LUT R0, R0, UR4, RZ, 0xc0, !PT ;  /* 0x0000000400007c12 */ /* 0x002fc8000f8ec0ff */
[----:B------:R-:W-:-:S13]  /*40e0*/  ISETP.NE.AND P0, PT, R0, UR4, PT ;  /* 0x0000000400007c0c */ /* 0x000fda000bf05270 */
[----:B------:R-:W-:Y:S05]  /*40f0*/  @P0 BRA `(.L_x_68) ;  /* 0x00000000003c0947 */ /* 0x000fea0003800000 */
[----:B------:R-:W1:Y:S01]  /*4100*/  S2R R2, SR_LANEID ;  /* 0x0000000000027919 */ /* 0x000e620000000000 */
[----:B------:R-:W-:Y:S01]  /*4110*/  ULOP3.LUT UR5, URZ, UR5, URZ, 0x33, !UPT ;  /* 0x00000005ff057292 */ /* 0x000fe2000f8e33ff */
[----:B------:R-:W-:Y:S01]  /*4120*/  LOP3.LUT R4, RZ, UR4, RZ, 0x33, !PT ;  /* 0x00000004ff047c12 */ /* 0x000fe2000f8e33ff */
[----:B------:R-:W-:Y:S02]  /*4130*/  VOTEU.ANY UR4, UPT, PT ;  /* 0x0000000000047886 */ /* 0x000fe400038e0100 */
[----:B------:R-:W-:Y:S01]  /*4140*/  UFLO.U32 UR4, UR4 ;  /* 0x00000004000472bd */ /* 0x000fe200080e0000 */
[----:B------:R-:W2:Y:S01]  /*4150*/  REDUX UR6, R4 ;  /* 0x00000000040673c4 */ /* 0x000ea20000000000 */
[----:B------:R-:W-:-:S06]  /*4160*/  IMAD.U32 R0, RZ, RZ, UR5 ;  /* 0x00000005ff007e24 */ /* 0x000fcc000f8e00ff */
[----:B------:R3:W-:Y:S01]  /*4170*/  UTCATOMSWS.AND URZ, UR5 ;  /* 0x0000000500ff79e3 */ /* 0x0007e20008000000 */
[----:B------:R-:W4:Y:S01]  /*4180*/  REDUX UR7, R0 ;  /* 0x00000000000773c4 */ /* 0x000f220000000000 */
[----:B-1----:R-:W-:Y:S01]  /*4190*/  ISETP.EQ.U32.AND P0, PT, R2, UR4, PT ;  /* 0x0000000402007c0c */ /* 0x002fe2000bf02070 */
[----:B--2---:R-:W-:Y:S01]  /*41a0*/  IMAD.U32 R2, RZ, RZ, UR6 ;  /* 0x00000006ff027e24 */ /* 0x004fe2000f8e00ff */
[----:B----4-:R-:W-:-:S11]  /*41b0*/  MOV R3, UR7 ;  /* 0x0000000700037c02 */ /* 0x010fd60008000f00 */
[----:B------:R3:W-:Y:S04]  /*41c0*/  @P0 ATOMS.AND RZ, [UR8+0x14], R3 ;  /* 0x00001403ffff098c */ /* 0x0007e8000a800008 */
[----:B------:R3:W-:Y:S01]  /*41d0*/  @P0 ATOMS.AND RZ, [UR8+0x18], R2 ;  /* 0x00001802ffff098c */ /* 0x0007e2000a800008 */
[----:B------:R-:W-:Y:S05]  /*41e0*/  BRA `(.L_x_69) ;  /* 0x0000000000147947 */ /* 0x000fea0003800000 */
.L_x_68:
[----:B------:R-:W-:Y:S02]  /*41f0*/  MOV R2, 0x4210 ;  /* 0x0000421000027802 */ /* 0x000fe40000000f00 */
[----:B-----5:R-:W-:Y:S05]  /*4200*/  CALL.REL.NOINC `($__internal_0_$__cuda_sm10x_tcgen05_guardrail_trap_col_being_dealloced_not_returned_by_alloc) ;  /* 0x0000002c00cc7944 */ /* 0x020fea0003c00000 */
[----:B------:R-:W-:Y:S05]  /*4210*/  BRA `(.L_x_69) ;  /* 0x0000000000087947 */ /* 0x000fea0003800000 */
.L_x_67:
[----:B------:R-:W-:Y:S02]  /*4220*/  MOV R2, 0x4240 ;  /* 0x0000424000027802 */ /* 0x000fe40000000f00 */
[----:B-----5:R-:W-:Y:S05]  /*4230*/  CALL.REL.NOINC `($__internal_2_$__cuda_sm10x_tcgen05_guardrail_trap_unallocated_columns_being_dealloced) ;  /* 0x0000002c00d87944 */ /* 0x020fea0003c00000 */
.L_x_69:
[----:B------:R-:W-:Y:S01]  /*4240*/  NOP ;  /* 0x0000000000007918 */ /* 0x000fe20000000000 */
[----:B---3--:R-:W-:Y:S05]  /*4250*/  EXIT ;  /* 0x000000000000794d */ /* 0x008fea0003800000 */
.L_x_51:
[----:B------:R-:W-:-:S09]  /*4260*/  UISETP.NE.OR UP2, UPT, UR10, 0x3, !UP2 ;  /* 0x000000030a00788c */ /* 0x000fd2000d745670 */
[----:B------:R-:W-:Y:S05]  /*4270*/  BRA.U UP2, `(.L_x_70) ;  /* 0x0000000d020c7547 */ /* 0x000fea000b800000 */
[----:B------:R-:W1:Y:S01]  /*4280*/  LDC R0, c[0x0][0xb30] ;  /* 0x0002cc00ff007b82 */ /* 0x000e620000000800 */
[----:B------:R-:W2:Y:S01]  /*4290*/  LDCU.64 UR4, c[0x0][0x888] ;  /* 0x00011100ff0477ac */ /* 0x000ea20008000a00 */
[----:B------:R-:W-:Y:S01]  /*42a0*/  IMAD.MOV.U32 R30, RZ, RZ, 0x1 ;  /* 0x00000001ff1e7424 */ /* 0x000fe200078e00ff */
[----:B------:R-:W-:Y:S01]  /*42b0*/  CS2R R28, SRZ ;  /* 0x00000000001c7805 */ /* 0x000fe2000001ff00 */
[----:B------:R-:W-:Y:S01]  /*42c0*/  IMAD.MOV.U32 R25, RZ, RZ, 0x1000 ;  /* 0x00001000ff197424 */ /* 0x000fe200078e00ff */
[----:B------:R-:W4:Y:S03]  /*42d0*/  LDCU.64 UR16, c[0x0][0x890] ;  /* 0x00011200ff1077ac */ /* 0x000f260008000a00 */
[----:B------:R-:W3:Y:S01]  /*42e0*/  LDC R19, c[0x0][0x370] ;  /* 0x0000dc00ff137b82 */ /* 0x000ee20000000800 */
[----:B------:R-:W-:Y:S01]  /*42f0*/  UMOV UR7, 0x400 ;  /* 0x0000040000077882 */ /* 0x000fe20000000000 */
[----:B------:R-:W-:-:S02]  /*4300*/  UPLOP3.LUT UP1, UPT, UPT, UPT, UPT, 0x40, 0x4 ;  /* 0x000000000004789c */ /* 0x000fc40003f2e870 */
[----:B------:R-:W-:Y:S01]  /*4310*/  ULEA UR7, UR45, UR7, 0x18 ;  /* 0x000000072d077291 */ /* 0x000fe2000f8ec0ff */
[----:B------:R-:W-:-:S03]  /*4320*/  UMOV UR13, URZ ;  /* 0x000000ff000d7c82 */ /* 0x000fc60008000000 */
[----:B------:R-:W3:Y:S01]  /*4330*/  LDC R2, c[0x0][0xb0c] ;  /* 0x0002c300ff027b82 */ /* 0x000ee20000000800 */
[----:B--2---:R-:W-:Y:S02]  /*4340*/  UISETP.NE.U32.AND UP2, UPT, UR4, URZ, UPT ;  /* 0x000000ff0400728c */ /* 0x004fe4000bf45070 */
[----:B----4-:R-:W-:-:S05]  /*4350*/  UISETP.NE.U32.AND UP3, UPT, UR16, URZ, UPT ;  /* 0x000000ff1000728c */ /* 0x010fca000bf65070 */
[----:B------:R-:W2:Y:S01]  /*4360*/  LDC R18, c[0x0][0xb20] ;  /* 0x0002c800ff127b82 */ /* 0x000ea20000000800 */
[----:B-1----:R-:W-:Y:S01]  /*4370*/  ISETP.NE.AND P1, PT, R0, 0x1, PT ;  /* 0x000000010000780c */ /* 0x002fe20003f25270 */
[----:B------:R-:W-:Y:S02]  /*4380*/  UISETP.NE.AND.EX UP2, UPT, UR5, URZ, UPT, UP2 ;  /* 0x000000ff0500728c */ /* 0x000fe4000bf45320 */
[----:B------:R-:W-:-:S04]  /*4390*/  UISETP.NE.AND.EX UP3, UPT, UR17, URZ, UPT, UP3 ;  /* 0x000000ff1100728c */ /* 0x000fc8000bf65330 */
[----:B-----5:R-:W1:Y:S08]  /*43a0*/  LDC.64 R32, c[0x0][0x348] ;  /* 0x0000d200ff207b82 */ /* 0x020e700000000a00 */
[----:B------:R-:W4:Y:S08]  /*43b0*/  LDC.64 R16, c[0x0][0xb10] ;  /* 0x0002c400ff107b82 */ /* 0x000f300000000a00 */
[----:B------:R-:W1:Y:S08]  /*43c0*/  LDC.64 R6, c[0x0][0xb18] ;  /* 0x0002c600ff067b82 */ /* 0x000e700000000a00 */
[----:B------:R-:W1:Y:S08]  /*43d0*/  LDC.64 R4, c[0x0][0xb28] ;  /* 0x0002ca00ff047b82 */ /* 0x000e700000000a00 */
[----:B--23--:R-:W1:Y:S02]  /*43e0*/  LDC R24, c[0x0][0x374] ;  /* 0x0000dd00ff187b82 */ /* 0x00ce640000000800 */
.L_x_78:
[C---:B------:R-:W-:Y:S02]  /*43f0*/  LEA R0, R29.reuse, UR7, 0x3 ;  /* 0x000000071d007c11 */ /* 0x040fe4000f8e18ff */
[----:B------:R-:W-:Y:S02]  /*4400*/  SHF.L.U32 R3, R28, 0x1f, RZ ;  /* 0x0000001f1c037819 */ /* 0x000fe400000006ff */
[----:B------:R-:W-:Y:S02]  /*4410*/  LEA R20, R29, UR7, 0x4 ;  /* 0x000000071d147c11 */ /* 0x000fe4000f8e20ff */
[----:B--2---:R-:W2:Y:S02]  /*4420*/  SYNCS.PHASECHK.TRANS64.TRYWAIT P0, [R0+URZ+0x60], R3 ;  /* 0x00006003000075a7 */ /* 0x004ea400080011ff */
[----:B--2---:R-:W-:Y:S05]  /*4430*/  @!P0 BRA `(.L_x_71) ;  /* 0x0000002800a88947 */ /* 0x004fea0003800000 */
.L_x_130:
[----:B------:R-:W-:Y:S01]  /*4440*/  ISETP.GE.AND P0, PT, R26, 0x1, PT ;  /* 0x000000011a00780c */ /* 0x000fe20003f06270 */
[----:B------:R-:W3:Y:S01]  /*4450*/  LDS.128 R20, [R20+0xf0] ;  /* 0x0000f00014147984 */ /* 0x000ee20000000c00 */
[----:B------:R-:W-:Y:S01]  /*4460*/  ISETP.NE.U32.AND P4, PT, RZ, UR16, PT ;  /* 0x00000010ff007c0c */ /* 0x000fe2000bf85070 */
[----:B--2---:R-:W-:Y:S03]  /*4470*/  VIADD R0, R0, 0x70 ;  /* 0x0000007000007836 */ /* 0x004fe60000000000 */
[----:B------:R-:W-:Y:S01]  /*4480*/  ISETP.NE.AND.EX P4, PT, RZ, UR17, PT, P4 ;  /* 0x00000011ff007c0c */ /* 0x000fe2000bf85340 */
[----:B------:R-:W-:Y:S01]  /*4490*/  @!PT LDS RZ, [RZ] ;  /* 0x00000000fffff984 */ /* 0x000fe20000000800 */
[----:B------:R-:W-:Y:S01]  /*44a0*/  @!PT LDS RZ, [RZ] ;  /* 0x00000000fffff984 */ /* 0x000fe20000000800 */
[----:B------:R-:W-:Y:S01]  /*44b0*/  @!PT LDS RZ, [RZ] ;  /* 0x00000000fffff984 */ /* 0x000fe20000000800 */
[----:B------:R-:W-:Y:S01]  /*44c0*/  @!PT LDS RZ, [RZ] ;  /* 0x00000000fffff984 */ /* 0x000fe20000000800 */
[----:B------:R2:W-:Y:S06]  /*44d0*/  MEMBAR.ALL.CTA ;  /* 0x0000000000007992 */ /* 0x0005ec0000008000 */
[----:B--2---:R-:W2:Y:S01]  /*44e0*/  FENCE.VIEW.ASYNC.S ;  /* 0x00000000000073c6 */ /* 0x004ea20000000000 */
[----:B------:R-:W-:Y:S04]  /*44f0*/  PRMT R0, RZ, 0x654, R0 ;  /* 0x00000654ff007816 */ /* 0x000fe80000000000 */
[----:B--2---:R2:W-:Y:S01]  /*4500*/  SYNCS.ARRIVE.TRANS64.RED.A1T0 RZ, [R0+URZ], RZ ;  /* 0x000000ff00ff79a7 */ /* 0x0045e200081004ff */
[----:B---3--:R-:W-:Y:S11]  /*4510*/  LOP3.LUT P3, RZ, R22, 0x1, RZ, 0xc0, !PT ;  /* 0x0000000116ff7812 */ /* 0x008ff6000786c0ff */
[----:B------:R-:W-:Y:S02]  /*4520*/  @!UPT UIADD3 URZ, UPT, UPT, URZ, URZ, URZ ;  /* 0x000000fffffff290 */ /* 0x000fe4000fffe0ff */
[----:B------:R-:W-:Y:S02]  /*4530*/  @P3 MOV R13, R20 ;  /* 0x00000014000d3202 */ /* 0x000fe40000000f00 */
[----:B------:R-:W-:Y:S01]  /*4540*/  @P3 LOP3.LUT R8, R21, 0xffff, RZ, 0xc0, !PT ;  /* 0x0000ffff15083812 */ /* 0x000fe200078ec0ff */
[----:B--2---:R-:W-:Y:S06]  /*4550*/  @!P0 BRA `(.L_x_72) ;  /* 0x0000000000a48947 */ /* 0x004fec0003800000 */
[----:B-1----:R-:W-:Y:S01]  /*4560*/  IMAD.HI.U32 R31, R24, R7, RZ ;  /* 0x00000007181f7227 */ /* 0x002fe200078e00ff */
[----:B------:R-:W-:Y:S02]  /*4570*/  ISETP.NE.AND P0, PT, R6, 0x1, PT ;  /* 0x000000010600780c */ /* 0x000fe40003f05270 */
[----:B------:R-:W-:Y:S01]  /*4580*/  ISETP.NE.AND P2, PT, R26, 0x1, PT ;  /* 0x000000011a00780c */ /* 0x000fe20003f45270 */
[----:B----4-:R-:W-:Y:S01]  /*4590*/  IMAD.HI.U32 R34, R19, R16, RZ ;  /* 0x0000001013227227 */ /* 0x010fe200078e00ff */
[----:B------:R-:W-:Y:S02]  /*45a0*/  SHF.R.U32.HI R31, RZ, R18, R31 ;  /* 0x00000012ff1f7219 */ /* 0x000fe4000001161f */
[----:B------:R-:W-:Y:S01]  /*45b0*/  ISETP.NE.AND P5, PT, R2, 0x1, PT ;  /* 0x000000010200780c */ /* 0x000fe20003fa5270 */
[----:B------:R-:W-:Y:S01]  /*45c0*/  IMAD.HI.U32 R36, R13, R16, RZ ;  /* 0x000000100d247227 */ /* 0x000fe200078e00ff */
[----:B------:R-:W-:Y:S02]  /*45d0*/  SHF.R.U32.HI R34, RZ, R17, R34 ;  /* 0x00000011ff227219 */ /* 0x000fe40000011622 */
[----:B------:R-:W-:Y:S01]  /*45e0*/  SEL R3, R24, R31, !P0 ;  /* 0x0000001f18037207 */ /* 0x000fe20004000000 */
[C---:B------:R-:W-:Y:S01]  /*45f0*/  IMAD.HI.U32 R31, R8.reuse, R7, RZ ;  /* 0x00000007081f7227 */ /* 0x040fe200078e00ff */
[----:B------:R-:W-:Y:S02]  /*4600*/  SEL R11, R19, R34, !P5 ;  /* 0x00000022130b7207 */ /* 0x000fe40006800000 */
[----:B------:R-:W-:Y:S01]  /*4610*/  SHF.R.U32.HI R36, RZ, R17, R36 ;  /* 0x00000011ff247219 */ /* 0x000fe20000011624 */
[----:B------:R-:W-:Y:S01]  /*4620*/  IMAD.HI.U32 R38, R3, R4, RZ ;  /* 0x0000000403267227 */ /* 0x000fe200078e00ff */
[----:B------:R-:W-:Y:S03]  /*4630*/  SHF.R.U32.HI R31, RZ, R18, R31 ;  /* 0x00000012ff1f7219 */ /* 0x000fe6000001161f */
[----:B------:R-:W-:Y:S01]  /*4640*/  IMAD.HI.U32 R34, R11, R4, RZ ;  /* 0x000000040b227227 */ /* 0x000fe200078e00ff */
[----:B------:R-:W-:Y:S02]  /*4650*/  @P2 SHF.R.U32.HI R3, RZ, R5, R38 ;  /* 0x00000005ff032219 */ /* 0x000fe40000011626 */
[----:B------:R-:W-:Y:S02]  /*4660*/  SEL R9, R8, R31, !P0 ;  /* 0x0000001f08097207 */ /* 0x000fe40004000000 */
[----:B------:R-:W-:Y:S01]  /*4670*/  @P2 SHF.R.U32.HI R11, RZ, R5, R34 ;  /* 0x00000005ff0b2219 */ /* 0x000fe20000011622 */
[C---:B------:R-:W-:Y:S01]  /*4680*/  IMAD R10, R26.reuse, R3, RZ ;  /* 0x000000031a0a7224 */ /* 0x040fe200078e02ff */
[----:B------:R-:W-:Y:S01]  /*4690*/  SEL R3, R13, R36, !P5 ;  /* 0x000000240d037207 */ /* 0x000fe20006800000 */
[C---:B------:R-:W-:Y:S03]  /*46a0*/  IMAD.HI.U32 R14, R9.reuse, R4, RZ ;  /* 0x00000004090e7227 */ /* 0x040fe600078e00ff */
[----:B------:R-:W-:Y:S01]  /*46b0*/  ISETP.GE.AND P0, PT, R9, R10, PT ;  /* 0x0000000a0900720c */ /* 0x000fe20003f06270 */
[C---:B------:R-:W-:Y:S01]  /*46c0*/  IMAD R12, R26.reuse, R11, RZ ;  /* 0x0000000b1a0c7224 */ /* 0x040fe200078e02ff */
[-C--:B------:R-:W-:Y:S04]  /*46d0*/  SHF.R.U32.HI R14, RZ, R5.reuse, R14 ;  /* 0x00000005ff0e7219 */ /* 0x080fe8000001160e */
[----:B------:R-:W-:Y:S02]  /*46e0*/  ISETP.GE.OR P0, PT, R3, R12, P0 ;  /* 0x0000000c0300720c */ /* 0x000fe40000706670 */
[----:B------:R-:W-:Y:S05]  /*46f0*/  SEL R15, R9, R14, !P2 ;  /* 0x0000000e090f7207 */ /* 0x000fea0005000000 */
[----:B------:R-:W-:Y:S04]  /*4700*/  IMAD.MOV R14, RZ, RZ, -R15 ;  /* 0x000000ffff0e7224 */ /* 0x000fe800078e0a0f */
[----:B------:R-:W-:Y:S02]  /*4710*/  IMAD R14, R26, R14, R9 ;  /* 0x0000000e1a0e7224 */ /* 0x000fe400078e0209 */
[C---:B------:R-:W-:Y:S05]  /*4720*/  @!P0 IMAD.HI.U32 R10, R3.reuse, R4, RZ ;  /* 0x00000004030a8227 */ /* 0x040fea00078e00ff */
[----:B------:R-:W-:Y:S04]  /*4730*/  @!P0 SHF.R.U32.HI R10, RZ, R5, R10 ;  /* 0x00000005ff0a8219 */ /* 0x000fe8000001160a */
[----:B------:R-:W-:Y:S01]  /*4740*/  @!P0 SEL R0, R3, R10, !P2 ;  /* 0x0000000a03008207 */ /* 0x000fe20005000000 */
[----:B------:R-:W-:Y:S03]  /*4750*/  IMAD.MOV R10, RZ, RZ, -R3 ;  /* 0x000000ffff0a7224 */ /* 0x000fe600078e0a03 */
[----:B------:R-:W-:Y:S01]  /*4760*/  @!P0 IADD3 R15, PT, PT, R15, -R0, RZ ;  /* 0x800000000f0f8210 */ /* 0x000fe20007ffe0ff */
[----:B------:R-:W-:Y:S01]  /*4770*/  @!P0 IMAD R0, R11, R14, R0 ;  /* 0x0000000e0b008224 */ /* 0x000fe200078e0200 */
[----:B------:R-:W-:Y:S01]  /*4780*/  IADD3 R11, PT, PT, -R9, RZ, RZ ;  /* 0x000000ff090b7210 */ /* 0x000fe20007ffe1ff */
[----:B------:R-:W-:Y:S02]  /*4790*/  IMAD R13, R2, R10, R13 ;  /* 0x0000000a020d7224 */ /* 0x000fe400078e020d */
[----:B------:R-:W-:Y:S02]  /*47a0*/  @!P0 IMAD R9, R15, R26, R3 ;  /* 0x0000001a0f098224 */ /* 0x000fe400078e0203 */
[----:B------:R-:W-:Y:S02]  /*47b0*/  @!P0 IMAD.MOV.U32 R3, RZ, RZ, R0 ;  /* 0x000000ffff038224 */ /* 0x000fe400078e0000 */
[----:B------:R-:W-:Y:S02]  /*47c0*/  IMAD R8, R6, R11, R8 ;  /* 0x0000000b06087224 */ /* 0x000fe400078e0208 */
[----:B------:R-:W-:Y:S02]  /*47d0*/  IMAD R13, R3, R2, R13 ;  /* 0x00000002030d7224 */ /* 0x000fe400078e020d */
[----:B------:R-:W-:Y:S02]  /*47e0*/  IMAD R8, R9, R6, R8 ;  /* 0x0000000609087224 */ /* 0x000fe400078e0208 */
.L_x_72:
[----:B------:R-:W-:Y:S05]  /*47f0*/  BRA.U UP1, `(.L_x_73) ;  /* 0x0000000101107547 */ /* 0x000fea000b800000 */
[----:B------:R-:W-:Y:S04]  /*4800*/  MOV R0, UR18 ;  /* 0x0000001200007c02 */ /* 0x000fe80008000f00 */
[----:B------:R-:W-:Y:S04]  /*4810*/  SHF.L.U32 R3, R0, 0x1f, RZ ;  /* 0x0000001f00037819 */ /* 0x000fe800000006ff */
[----:B------:R-:W2:Y:S02]  /*4820*/  SYNCS.PHASECHK.TRANS64.TRYWAIT P0, [UR7+0x58], R3 ;  /* 0x00005803ff0075a7 */ /* 0x000ea40008001107 */
[----:B--2---:R-:W-:Y:S05]  /*4830*/  @!P0 BRA `(.L_x_74) ;  /* 0x0000002400bc8947 */ /* 0x004fea0003800000 */
.L_x_73:
[----:B------:R-:W-:Y:S05]  /*4840*/  BRA.U !UP3, `(.L_x_75) ;  /* 0x000000010b347547 */ /* 0x000fea000b800000 */
[----:B------:R-:W-:Y:S01]  /*4850*/  UPLOP3.LUT UP0, UPT, UPT, UPT, UP2, 0x80, 0x8 ;  /* 0x000000000008789c */ /* 0x000fe20003f0f020 */
[----:B--2---:R-:W-:Y:S02]  /*4860*/  HFMA2 R0, -RZ, RZ, 0, 5.9604644775390625e-08 ;  /* 0x00000001ff007431 */ /* 0x004fe400000001ff */
[----:B------:R-:W-:Y:S03]  /*4870*/  IMAD.MOV.U32 R70, RZ, RZ, 0x1 ;  /* 0x00000001ff467424 */ /* 0x000fe600078e00ff */
[----:B------:R-:W-:Y:S05]  /*4880*/  PLOP3.LUT P0, PT, PT, PT, UP0, 0x80, 0x8 ;  /* 0x000000000008781c */ /* 0x000fea0003f0f008 */
[----:B------:R-:W2:Y:S01]  /*4890*/  @UP0 LDCU.64 UR4, c[0x0][0x888] ;  /* 0x00011100ff0407ac */ /* 0x000ea20008000a00 */
[----:B------:R-:W-:Y:S07]  /*48a0*/  @UP0 UIMAD UR6, UR60, UR16, URZ ;  /* 0x000000103c0602a4 */ /* 0x000fee000f8e02ff */
[----:B------:R-:W-:Y:S01]  /*48b0*/  @!P0 PRMT R70, R0, 0x7610, R70 ;  /* 0x0000761000468816 */ /* 0x000fe20000000046 */
[----:B--2---:R-:W-:Y:S06]  /*48c0*/  @UP0 UIMAD.WIDE UR4, UR6, 0x4, UR4 ;  /* 0x00000004060408a5 */ /* 0x004fec000f8e0204 */
[----:B------:R-:W-:Y:S01]  /*48d0*/  IMAD.U32 R10, RZ, RZ, UR4 ;  /* 0x00000004ff0a7e24 */ /* 0x000fe2000f8e00ff */
[----:B------:R-:W-:Y:S04]  /*48e0*/  MOV R11, UR5 ;  /* 0x00000005000b7c02 */ /* 0x000fe80008000f00 */
[----:B------:R-:W2:Y:S01]  /*48f0*/  @!UP0 LDCU UR4, c[0x0][0x880] ;  /* 0x00011000ff0487ac */ /* 0x000ea20008000800 */
[----:B------:R3:W5:Y:S02]  /*4900*/  @P0 LDG.E R35, desc[UR46][R10.64] ;  /* 0x0000002e0a230981 */ /* 0x000764000c1e1900 */
[----:B--23--:R-:W-:Y:S07]  /*4910*/  @!P0 IMAD.U32 R35, RZ, RZ, UR4 ;  /* 0x00000004ff238e24 */ /* 0x00cfee000f8e00ff */
.L_x_75:
[----:B-----5:R-:W-:Y:S01]  /*4920*/  @!P4 FSETP.EQ.AND P5, PT, R35, RZ, PT ;  /* 0x000000ff2300c20b */ /* 0x020fe20003fa2000 */
[----:B------:R-:W-:Y:S01]  /*4930*/  @!UPT UIADD3 URZ, UPT, UPT, URZ, URZ, URZ ;  /* 0x000000fffffff290 */ /* 0x000fe2000fffe0ff */
[----:B------:R-:W-:Y:S11]  /*4940*/  @!P4 BRA `(.L_x_76) ;  /* 0x000000000014c947 */ /* 0x000ff60003800000 */
[----:B------:R-:W-:Y:S02]  /*4950*/  LOP3.LUT P0, RZ, R70, 0xff, RZ, 0xc0, !PT ;  /* 0x000000ff46ff7812 */ /* 0x000fe4000780c0ff */
[----:B------:R-:W-:Y:S04]  /*4960*/  PLOP3.LUT P5, PT, PT, PT, UP0, 0x80, 0x8 ;  /* 0x000000000008781c */ /* 0x000fe80003faf008 */
[----:B------:R-:W-:Y:S07]  /*4970*/  PLOP3.LUT P5, PT, P5, PT, PT, 0x8, 0x80 ;  /* 0x000000000080781c */ /* 0x000fee0002fae170 */
[----:B------:R-:W-:Y:S11]  /*4980*/  @P0 FSETP.EQ.AND P5, PT, R35, RZ, PT ;  /* 0x000000ff2300020b */ /* 0x000ff60003fa2000 */
[----:B------:R-:W-:Y:S02]  /*4990*/  @!UPT UIADD3 URZ, UPT, UPT, URZ, URZ, URZ ;  /* 0x000000fffffff290 */ /* 0x000fe4000fffe0ff */
.L_x_76:
[----:B------:R-:W3:Y:S01]  /*49a0*/  LDC.64 R14, c[0x0][0xb10] ;  /* 0x0002c400ff0e7b82 */ /* 0x000ee20000000a00 */
[----:B------:R-:W-:Y:S01]  /*49b0*/  ULEA UR5, UR13, UR7, 0x3 ;  /* 0x000000070d057291 */ /* 0x000fe2000f8e18ff */
[----:B------:R-:W-:Y:S01]  /*49c0*/  SHF.L.U32 R12, R30, 0x1f, RZ ;  /* 0x0000001f1e0c7819 */ /* 0x000fe200000006ff */
[----:B------:R-:W-:Y:S01]  /*49d0*/  VIADD R29, R29, 0x1 ;  /* 0x000000011d1d7836 */ /* 0x000fe20000000000 */
[----:B------:R-:W-:Y:S04]  /*49e0*/  @P3 SHF.R.U32.HI R27, RZ, 0x10, R21 ;  /* 0x00000010ff1b3819 */ /* 0x000fe80000011615 */
[----:B------:R-:W5:Y:S02]  /*49f0*/  LDC.64 R10, c[0x0][0xb18] ;  /* 0x0002c600ff0a7b82 */ /* 0x000f640000000a00 */
[----:B------:R-:W1:Y:S01]  /*4a00*/  SYNCS.PHASECHK.TRANS64.TRYWAIT P4, [UR5+0x40], R12 ;  /* 0x0000400cff0075a7 */ /* 0x000e620008081105 */
[----:B---3--:R-:W-:Y:S05]  /*4a10*/  @!P1 IMAD.HI.U32 R14, R13, R14, RZ ;  /* 0x0000000e0d0e9227 */ /* 0x008fea00078e00ff */
[----:B--2---:R-:W2:Y:S01]  /*4a20*/  @!P1 LDC R0, c[0x0][0xb20] ;  /* 0x0002c800ff009b82 */ /* 0x004ea20000000800 */
[----:B------:R-:W-:Y:S01]  /*4a30*/  @!P1 SHF.R.U32.HI R14, RZ, R15, R14 ;  /* 0x0000000fff0e9219 */ /* 0x000fe2000001160e */
[----:B-----5:R-:W-:Y:S01]  /*4a40*/  @!P1 IMAD.HI.U32 R11, R8, R11, RZ ;  /* 0x0000000b080b9227 */ /* 0x020fe200078e00ff */
[----:B------:R-:W-:Y:S05]  /*4a50*/  @!P1 ISETP.NE.AND P0, PT, R10, 0x1, PT ;  /* 0x000000010a00980c */ /* 0x000fea0003f05270 */
[----:B------:R-:W3:Y:S01]  /*4a60*/  @!P1 LDC R3, c[0x0][0xb0c] ;  /* 0x0002c300ff039b82 */ /* 0x000ee20000000800 */
[----:B--2---:R-:W-:Y:S02]  /*4a70*/  @!P1 SHF.R.U32.HI R9, RZ, R0, R11 ;  /* 0x00000000ff099219 */ /* 0x004fe4000001160b */
[----:B---3--:R-:W-:Y:S02]  /*4a80*/  @!P1 ISETP.NE.AND P2, PT, R3, 0x1, PT ;  /* 0x000000010300980c */ /* 0x008fe40003f45270 */
[----:B------:R-:W-:Y:S02]  /*4a90*/  @!P1 SEL R9, R8, R9, !P0 ;  /* 0x0000000908099207 */ /* 0x000fe40004000000 */
[----:B------:R-:W-:Y:S02]  /*4aa0*/  ELECT P0, URZ, PT ;  /* 0x0000000000ff782f */ /* 0x000fe40003800000 */
[----:B------:R-:W-:Y:S05]  /*4ab0*/  @!P1 SEL R14, R13, R14, !P2 ;  /* 0x0000000e0d0e9207 */ /* 0x000fea0005000000 */
[----:B------:R-:W-:Y:S02]  /*4ac0*/  @!P1 IMAD.IADD R0, R9, 0x1, -R14 ;  /* 0x0000000109009824 */ /* 0x000fe400078e0a0e */
[----:B------:R-:W-:Y:S02]  /*4ad0*/  @!P1 IMAD.IADD R9, R14, 0x1, -R9 ;  /* 0x000000010e099824 */ /* 0x000fe400078e0a09 */
[----:B------:R-:W-:Y:S02]  /*4ae0*/  @!P1 IMAD R13, R0, R3, R13 ;  /* 0x00000003000d9224 */ /* 0x000fe400078e020d */
[----:B------:R-:W-:Y:S01]  /*4af0*/  @!P1 IMAD R8, R9, R10, R8 ;  /* 0x0000000a09089224 */ /* 0x000fe200078e0208 */
[----:B-1----:R-:W-:Y:S06]  /*4b00*/  @!P4 BRA `(.L_x_77) ;  /* 0x000000240020c947 */ /* 0x002fec0003800000 */
.L_x_133:
[----:B------:R-:W-:Y:S01]  /*4b10*/  PLOP3.LUT P5, PT, P5, P0, PT, 0xf2, 0x2f ;  /* 0x00000000002f781c */ /* 0x000fe20002fa1e72 */
[----:B------:R-:W-:Y:S01]  /*4b20*/  UIADD3 UR9, UPT, UPT, UR5, 0x30, URZ ;  /* 0x0000003005097890 */ /* 0x000fe2000fffe0ff */
[----:B------:R-:W-:Y:S01]  /*4b30*/  UMOV UR20, 0x0 ;  /* 0x0000000000147882 */ /* 0x000fe20000000000 */
[----:B------:R-:W-:Y:S01]  /*4b40*/  UMOV UR21, 0x10000000 ;  /* 0x1000000000157882 */ /* 0x000fe20000000000 */
[----:B------:R-:W-:Y:S01]  /*4b50*/  UMOV UR12, UR60 ;  /* 0x0000003c000c7c82 */ /* 0x000fe20008000000 */
[----:B------:R-:W-:Y:S08]  /*4b60*/  @P3 R2UR UR60, R27 ;  /* 0x000000001b3c32ca */ /* 0x000ff000000e0000 */
[----:B-1----:R-:W-:Y:S01]  /*4b70*/  @!P5 IADD3 R3, P0, PT, R32, 0x580, RZ ;  /* 0x000005802003d810 */ /* 0x002fe20007f1e0ff */
[----:B------:R-:W-:Y:S01]  /*4b80*/  @!P5 IMAD.SHL.U32 R63, R63, 0x10, RZ ;  /* 0x000000103f3fd824 */ /* 0x000fe200078e00ff */
[----:B------:R-:W-:Y:S01]  /*4b90*/  VOTEU.ALL UP1, P5 ;  /* 0x0000000000ff7886 */ /* 0x000fe20002820000 */
[----:B------:R-:W-:Y:S01]  /*4ba0*/  @!P5 IMAD.SHL.U32 R69, R69, 0x80, RZ ;  /* 0x000000804545d824 */ /* 0x000fe200078e00ff */
[----:B------:R-:W-:Y:S01]  /*4bb0*/  @!P5 R2UR UR6, R3 ;  /* 0x000000000306d2ca */ /* 0x000fe200000e0000 */
[----:B------:R-:W-:Y:S01]  /*4bc0*/  @!P5 IMAD.X R0, RZ, RZ, R33, P0 ;  /* 0x000000ffff00d224 */ /* 0x000fe200000e0621 */
[----:B------:R-:W-:Y:S01]  /*4bd0*/  @!P5 R2UR UR10, R63 ;  /* 0x000000003f0ad2ca */ /* 0x000fe200000e0000 */
[----:B------:R-:W-:Y:S01]  /*4be0*/  @!UP1 ULEA UR8, UR13, UR7, 0xc ;  /* 0x000000070d089291 */ /* 0x000fe2000f8e60ff */
[----:B------:R-:W-:Y:S01]  /*4bf0*/  @!P5 R2UR UR11, R69 ;  /* 0x00000000450bd2ca */ /* 0x000fe200000e0000 */
[----:B------:R-:W-:Y:S01]  /*4c00*/  IMAD.IADD R63, R8, 0x1, R62 ;  /* 0x00000001083f7824 */ /* 0x000fe200078e023e */
[----:B------:R-:W-:Y:S01]  /*4c10*/  @!P5 R2UR UR4, R0 ;  /* 0x000000000004d2ca */ /* 0x000fe200000e0000 */
[----:B------:R-:W-:Y:S01]  /*4c20*/  @!UP1 UIADD3 UR8, UPT, UPT, UR8, 0x200, URZ ;  /* 0x0000020008089890 */ /* 0x000fe2000fffe0ff */
[----:B------:R-:W-:Y:S01]  /*4c30*/  ISETP.NE.AND P0, PT, R29, 0x2, PT ;  /* 0x000000021d00780c */ /* 0x000fe20003f05270 */
[----:B------:R-:W-:Y:S01]  /*4c40*/  VOTEU.ALL UP1, P5 ;  /* 0x0000000000ff7886 */ /* 0x000fe20002820000 */
[----:B------:R-:W-:Y:S02]  /*4c50*/  IMAD.IADD R69, R13, 0x1, R68 ;  /* 0x000000010d457824 */ /* 0x000fe400078e0244 */
[----:B------:R-:W-:Y:S01]  /*4c60*/  SEL R3, RZ, 0x1, P0 ;  /* 0x00000001ff037807 */ /* 0x000fe20000000000 */
[----:B------:R-:W-:Y:S01]  /*4c70*/  IMAD.U32 R10, RZ, RZ, UR6 ;  /* 0x00000006ff0a7e24 */ /* 0x000fe2000f8e00ff */
[----:B------:R-:W-:Y:S02]  /*4c80*/  SEL R29, R29, RZ, P0 ;  /* 0x000000ff1d1d7207 */ /* 0x000fe40000000000 */
[----:B------:R-:W-:Y:S02]  /*4c90*/  LOP3.LUT R28, R28, R3, RZ, 0x3c, !PT ;  /* 0x000000031c1c7212 */ /* 0x000fe400078e3cff */
[----:B------:R-:W-:Y:S01]  /*4ca0*/  @!P5 R2UR UR14, R10 ;  /* 0x000000000a0ed2ca */ /* 0x000fe200000e0000 */
[----:B------:R-:W-:Y:S01]  /*4cb0*/  IMAD.U32 R11, RZ, RZ, UR4 ;  /* 0x00000004ff0b7e24 */ /* 0x000fe2000f8e00ff */
[----:B------:R-:W-:Y:S04]  /*4cc0*/  UPRMT UR4, UR45, 0x654, UR9 ;  /* 0x000006542d047896 */ /* 0x000fe80008000009 */
[----:B------:R-:W-:Y:S11]  /*4cd0*/  @!P5 R2UR UR15, R11 ;  /* 0x000000000b0fd2ca */ /* 0x000ff600000e0000 */
[----:B------:R-:W-:Y:S02]  /*4ce0*/  @!UPT UIADD3 URZ, UPT, UPT, URZ, URZ, URZ ;  /* 0x000000fffffff290 */ /* 0x000fe4000fffe0ff */
[----:B------:R2:W-:Y:S01]  /*4cf0*/  @!UP1 UTMALDG.3D [UR8], [UR14], desc[UR20] ;  /* 0x000014080e0095b4 */ /* 0x0005e20008011000 */
[----:B------:R2:W-:Y:S01]  /*4d00*/  @!P5 SYNCS.ARRIVE.TRANS64.RED.A0TR RZ, [UR5+0x30], R25 ;  /* 0x00003019ffffd9a7 */ /* 0x0005e20008300405 */
[----:B------:R-:W-:Y:S01]  /*4d10*/  SYNCS.ARRIVE.TRANS64.RED.A1T0 RZ, [UR4], RZ ;  /* 0x000000ffffff79a7 */ /* 0x000fe20008100404 */
[----:B------:R-:W-:Y:S04]  /*4d20*/  UIADD3 UR4, UPT, UPT, UR13, 0x1, URZ ;  /* 0x000000010d047890 */ /* 0x000fe8000fffe0ff */
[----:B------:R-:W-:Y:S04]  /*4d30*/  UISETP.NE.AND UP1, UPT, UR4, 0x2, UPT ;  /* 0x000000020400788c */ /* 0x000fe8000bf25270 */
[----:B------:R-:W-:Y:S02]  /*4d40*/  USEL UR5, URZ, 0x1, UP1 ;  /* 0x00000001ff057887 */ /* 0x000fe40008800000 */
[----:B------:R-:W-:Y:S02]  /*4d50*/  USEL UR13, UR4, URZ, UP1 ;  /* 0x000000ff040d7287 */ /* 0x000fe40008800000 */
[----:B------:R-:W-:Y:S02]  /*4d60*/  UPLOP3.LUT UP1, UPT, UPT, UPT, UPT, 0x80, 0x8 ;  /* 0x000000000008789c */ /* 0x000fe40003f2f070 */
[----:B------:R-:W-:Y:S01]  /*4d70*/  LOP3.LUT R30, R30, UR5, RZ, 0x3c, !PT ;  /* 0x000000051e1e7c12 */ /* 0x000fe2000f8e3cff */
[----:B------:R-:W-:Y:S08]  /*4d80*/  @P3 BRA `(.L_x_78) ;  /* 0xfffffff400983947 */ /* 0x000ff0000383ffff */
[----:B------:R-:W-:Y:S01]  /*4d90*/  UIADD3 UR7, UPT, UPT, UR7, 0x40, URZ ;  /* 0x0000004007077890 */ /* 0x000fe2000fffe0ff */
[----:B------:R-:W-:-:S03]  /*4da0*/  SHF.L.U32 R3, R30, 0x1f, RZ ;  /* 0x0000001f1e037819 */ /* 0x000fc600000006ff */
[----:B------:R-:W-:-:S09]  /*4db0*/  ULEA UR4, UR13, UR7, 0x3 ;  /* 0x000000070d047291 */ /* 0x000fd2000f8e18ff */
[----:B------:R-:W1:Y:S02]  /*4dc0*/  SYNCS.PHASECHK.TRANS64.TRYWAIT P0, [UR4], R3 ;  /* 0x00000003ff0075a7 */ /* 0x000e640008001104 */
[----:B-1----:R-:W-:Y:S05]  /*4dd0*/  @!P0 BRA `(.L_x_79) ;  /* 0x0000002000848947 */ /* 0x002fea0003800000 */
.L_x_135:
[----:B------:R-:W-:-:S04]  /*4de0*/  UIADD3 UR4, UPT, UPT, UR13, 0x1, URZ ;  /* 0x000000010d047890 */ /* 0x000fc8000fffe0ff */
[----:B------:R-:W-:-:S04]  /*4df0*/  UISETP.NE.AND UP0, UPT, UR4, 0x2, UPT ;  /* 0x000000020400788c */ /* 0x000fc8000bf05270 */
[----:B------:R-:W-:Y:S02]  /*4e00*/  USEL UR5, URZ, 0x1, UP0 ;  /* 0x00000001ff057887 */ /* 0x000fe40008000000 */
[----:B------:R-:W-:-:S04]  /*4e10*/  USEL UR4, UR4, URZ, UP0 ;  /* 0x000000ff04047287 */ /* 0x000fc80008000000 */
[----:B------:R-:W-:Y:S01]  /*4e20*/  ULEA UR4, UR4, UR7, 0x3 ;  /* 0x0000000704047291 */ /* 0x000fe2000f8e18ff */
[----:B-1----:R-:W-:-:S04]  /*4e30*/  LOP3.LUT R3, R30, UR5, RZ, 0x3c, !PT ;  /* 0x000000051e037c12 */ /* 0x002fc8000f8e3cff */
[----:B------:R-:W-:Y:S01]  /*4e40*/  SHF.L.U32 R3, R3, 0x1f, RZ ;  /* 0x0000001f03037819 */ /* 0x000fe200000006ff */
[----:B------:R-:W-:-:S07]  /*4e50*/  IMAD.U32 R0, RZ, RZ, UR4 ;  /* 0x00000004ff007e24 */ /* 0x000fce000f8e00ff */
.L_x_80:
[----:B-1----:R1:W3:Y:S02]  /*4e60*/  SYNCS.PHASECHK.TRANS64.TRYWAIT P0, [R0+URZ], R3 ;  /* 0x00000003000075a7 */ /* 0x0022e400080011ff */
[----:B---3--:R-:W-:Y:S05]  /*4e70*/  @!P0 NANOSLEEP.SYNCS 0x989680 ;  /* 0x009896800000895d */ /* 0x008fea0003900000 */
[----:B------:R-:W3:Y:S02]  /*4e80*/  @!P0 SYNCS.PHASECHK.TRANS64 P0, [R0+URZ], R3 ;  /* 0x00000003000085a7 */ /* 0x000ee400080010ff */
[----:B--23--:R-:W-:Y:S05]  /*4e90*/  @P0 EXIT ;  /* 0x000000000000094d */ /* 0x00cfea0003800000 */
[----:B------:R-:W-:Y:S05]  /*4ea0*/  BRA `(.L_x_80) ;  /* 0xfffffffc00ec7947 */ /* 0x000fea000383ffff */
.L_x_70:
[----:B------:R-:W-:-:S06]  /*4eb0*/  UISETP.GE.AND UP1, UPT, UR10, 0x4, UPT ;  /* 0x000000040a00788c */ /* 0x000fcc000bf26270 */
[----:B------:R-:W-:-:S13]  /*4ec0*/  PLOP3.LUT P0, PT, PT, PT, UP1, 0x80, 0x8 ;  /* 0x000000000008781c */ /* 0x000fda0003f0f018 */
[----:B------:R-:W-:Y:S05]  /*4ed0*/  @!P0 EXIT ;  /* 0x000000000000894d */ /* 0x000fea0003800000 */
[----:B------:R-:W-:Y:S01]  /*4ee0*/  BAR.SYNC.DEFER_BLOCKING 0x6, 0xa0 ;  /* 0x0182800000007b1d */ /* 0x000fe20000010000 */
[C---:B------:R-:W-:Y:S02]  /*4ef0*/  IMAD.SHL.U32 R3, R87.reuse, 0x10, RZ ;  /* 0x0000001057037824 */ /* 0x040fe400078e00ff */
[----:B------:R-:W-:Y:S02]  /*4f00*/  HFMA2 R84, -RZ, RZ, 0, 0 ;  /* 0x00000000ff547431 */ /* 0x000fe400000001ff */
[C---:B------:R-:W-:Y:S01]  /*4f10*/  IMAD.SHL.U32 R86, R87.reuse, 0x2, RZ ;  /* 0x0000000257567824 */ /* 0x040fe200078e00ff */
[----:B------:R-:W-:Y:S01]  /*4f20*/  CS2R R82, SRZ ;  /* 0x0000000000527805 */ /* 0x000fe2000001ff00 */
[----:B------:R-:W-:Y:S01]  /*4f30*/  IMAD.U32 R33, R87, 0x10000, RZ ;  /* 0x0001000057217824 */ /* 0x000fe200078e00ff */
[----:B------:R-:W-:Y:S01]  /*4f40*/  UMOV UR36, 0x400 ;  /* 0x0000040000247882 */ /* 0x000fe20000000000 */
[----:B------:R-:W1:Y:S01]  /*4f50*/  LDC R73, c[0x0][0x370] ;  /* 0x0000dc00ff497b82 */ /* 0x000e620000000800 */
[----:B------:R-:W-:Y:S01]  /*4f60*/  ULEA UR36, UR45, UR36, 0x18 ;  /* 0x000000242d247291 */ /* 0x000fe2000f8ec0ff */
[----:B------:R-:W-:Y:S01]  /*4f70*/  LOP3.LUT P0, R5, R3, 0x40, RZ, 0xc0, !PT ;  /* 0x0000004003057812 */ /* 0x000fe2000780c0ff */
[----:B------:R-:W-:Y:S01]  /*4f80*/  IMAD.MOV.U32 R85, RZ, RZ, 0x1 ;  /* 0x00000001ff557424 */ /* 0x000fe200078e00ff */
[----:B------:R-:W-:Y:S01]  /*4f90*/  LOP3.LUT R33, R33, 0x600000, RZ, 0xc0, !PT ;  /* 0x0060000021217812 */ /* 0x000fe200078ec0ff */
[----:B------:R-:W-:Y:S01]  /*4fa0*/  IMAD.MOV.U32 R30, RZ, RZ, RZ ;  /* 0x000000ffff1e7224 */ /* 0x000fe200078e00ff */
[----:B------:R-:W-:Y:S01]  /*4fb0*/  LOP3.LUT R86, R5, 0x8, R86, 0xf8, !PT ;  /* 0x0000000805567812 */ /* 0x000fe200078ef856 */
[----:B------:R-:W-:Y:S01]  /*4fc0*/  IMAD.MOV.U32 R90, RZ, RZ, RZ ;  /* 0x000000ffff5a7224 */ /* 0x000fe200078e00ff */
[----:B------:R-:W2:Y:S01]  /*4fd0*/  LDC R28, c[0x0][0xb0c] ;  /* 0x0002c300ff1c7b82 */ /* 0x000ea20000000800 */
[----:B------:R-:W-:Y:S01]  /*4fe0*/  P2R R75, PR, RZ, 0x1 ;  /* 0x00000001ff4b7803 */ /* 0x000fe20000000000 */
[----:B------:R-:W-:Y:S01]  /*4ff0*/  IMAD.MOV.U32 R81, RZ, RZ, RZ ;  /* 0x000000ffff517224 */ /* 0x000fe200078e00ff */
[----:B------:R-:W-:Y:S01]  /*5000*/  LOP3.LUT R86, R86, 0x7b0, R3, 0xf8, !PT ;  /* 0x000007b056567812 */ /* 0x000fe200078ef803 */
[----:B------:R-:W4:Y:S01]  /*5010*/  LDCU.64 UR42, c[0x0][0x348] ;  /* 0x00006900ff2a77ac */ /* 0x000f220008000a00 */
[----:B------:R-:W-:-:S02]  /*5020*/  LOP3.LUT R87, R87, 0x60, RZ, 0xc0, !PT ;  /* 0x0000006057577812 */ /* 0x000fc400078ec0ff */
[----:B------:R-:W-:Y:S01]  /*5030*/  SHF.L.U32 R86, R86, 0x1, RZ ;  /* 0x0000000156567819 */ /* 0x000fe200000006ff */
[----:B------:R-:W1:Y:S01]  /*5040*/  LDC R71, c[0x0][0xb20] ;  /* 0x0002c800ff477b82 */ /* 0x000e620000000800 */
[----:B------:R-:W3:Y:S01]  /*5050*/  LDS R0, [UR36+0x110] ;  /* 0x00011024ff007984 */ /* 0x000ee20008000800 */
[----:B------:R-:W1:Y:S01]  /*5060*/  LDCU.64 UR40, c[0x0][0x888] ;  /* 0x00011100ff2877ac */ /* 0x000e620008000a00 */
[----:B------:R-:W-:-:S05]  /*5070*/  UIADD3 UR39, UPT, UPT, UR36, 0x200, URZ ;  /* 0x0000020024277890 */ /* 0x000fca000fffe0ff */
[----:B------:R-:W1:Y:S01]  /*5080*/  LDC R27, c[0x0][0xb30] ;  /* 0x0002cc00ff1b7b82 */ /* 0x000e620000000800 */
[----:B------:R-:W-:-:S07]  /*5090*/  UMOV UR37, URZ ;  /* 0x000000ff00257c82 */ /* 0x000fce0008000000 */
[----:B------:R-:W1:Y:S08]  /*50a0*/  LDC.64 R60, c[0x0][0xb10] ;  /* 0x0002c400ff3c7b82 */ /* 0x000e700000000a00 */
[----:B------:R-:W1:Y:S08]  /*50b0*/  LDC.64 R24, c[0x0][0xb18] ;  /* 0x0002c600ff187b82 */ /* 0x000e700000000a00 */
[----:B------:R-:W1:Y:S08]  /*50c0*/  LDC.64 R56, c[0x0][0x888] ;  /* 0x00022200ff387b82 */ /* 0x000e700000000a00 */
[----:B------:R-:W1:Y:S01]  /*50d0*/  LDC.64 R22, c[0x0][0xb28] ;  /* 0x0002ca00ff167b82 */ /* 0x000e620000000a00 */
[----:B---3--:R-:W-:-:S07]  /*50e0*/  IADD3 R33, PT, PT, R0, R33, RZ ;  /* 0x0000002100217210 */ /* 0x008fce0007ffe0ff */
[----:B------:R-:W3:Y:S08]  /*50f0*/  LDC.64 R58, c[0x0][0x890] ;  /* 0x00022400ff3a7b82 */ /* 0x000ef00000000a00 */
[----:B------:R-:W1:Y:S08]  /*5100*/  LDC.64 R54, c[0x0][0x8b0] ;  /* 0x00022c00ff367b82 */ /* 0x000e700000000a00 */
[----:B------:R-:W1:Y:S08]  /*5110*/  LDC.64 R52, c[0x0][0x8a8] ;  /* 0x00022a00ff347b82 */ /* 0x000e700000000a00 */
[----:B--2-4-:R-:W1:Y:S02]  /*5120*/  LDC R72, c[0x0][0x374] ;  /* 0x0000dd00ff487b82 */ /* 0x014e640000000800 */
.L_x_100:
[C---:B------:R-:W-:Y:S02]  /*5130*/  LEA R0, R90.reuse, UR36, 0x3 ;  /* 0x000000245a007c11 */ /* 0x040fe4000f8e18ff */
[----:B------:R-:W-:Y:S02]  /*5140*/  SHF.L.U32 R3, R83, 0x1f, RZ ;  /* 0x0000001f53037819 */ /* 0x000fe400000006ff */
[----:B------:R-:W-:Y:S02]  /*5150*/  LEA R16, R90, UR36, 0x4 ;  /* 0x000000245a107c11 */ /* 0x000fe4000f8e20ff */
[----:B------:R-:W2:Y:S02]  /*5160*/  SYNCS.PHASECHK.TRANS64.TRYWAIT P0, [R0+URZ+0x60], R3 ;  /* 0x00006003000075a7 */ /* 0x000ea400080011ff */
[----:B-12---:R-:W-:Y:S05]  /*5170*/  @!P0 BRA `(.L_x_81) ;  /* 0x0000001c00b48947 */ /* 0x006fea0003800000 */
.L_x_136:
[----:B------:R-:W4:Y:S01]  /*5180*/  LDC.64 R12, c[0x0][0xb10] ;  /* 0x0002c400ff0c7b82 */ /* 0x000f220000000a00 */
[----:B------:R-:W3:Y:S01]  /*5190*/  LDS.128 R16, [R16+0xf0] ;  /* 0x0000f00010107984 */ /* 0x000ee20000000c00 */
[----:B-1----:R-:W-:Y:S01]  /*51a0*/  ISETP.NE.AND P1, PT, R27, 0x1, PT ;  /* 0x000000011b00780c */ /* 0x002fe20003f25270 */
[----:B--2---:R-:W-:Y:S01]  /*51b0*/  VIADD R0, R0, 0x70 ;  /* 0x0000007000007836 */ /* 0x004fe20000000000 */
[----:B------:R-:W-:Y:S04]  /*51c0*/  ISETP.GE.AND P0, PT, R26, 0x1, PT ;  /* 0x000000011a00780c */ /* 0x000fe80003f06270 */
[----:B------:R-:W1:Y:S01]  /*51d0*/  LDC.64 R10, c[0x0][0xb18] ;  /* 0x0002c600ff0a7b82 */ /* 0x000e620000000a00 */
[----:B------:R-:W-:Y:S01]  /*51e0*/  PRMT R0, RZ, 0x654, R0 ;  /* 0x00000654ff007816 */ /* 0x000fe20000000000 */
[----:B------:R-:W-:Y:S01]  /*51f0*/  @!PT LDS RZ, [RZ] ;  /* 0x00000000fffff984 */ /* 0x000fe20000000800 */
[----:B------:R-:W-:Y:S01]  /*5200*/  @!PT LDS RZ, [RZ] ;  /* 0x00000000fffff984 */ /* 0x000fe20000000800 */
[----:B------:R-:W-:Y:S01]  /*5210*/  @!PT LDS RZ, [RZ] ;  /* 0x00000000fffff984 */ /* 0x000fe20000000800 */
[----:B------:R-:W-:Y:S01]  /*5220*/  @!PT LDS RZ, [RZ] ;  /* 0x00000000fffff984 */ /* 0x000fe20000000800 */
[----:B------:R2:W-:Y:S06]  /*5230*/  MEMBAR.ALL.CTA ;  /* 0x0000000000007992 */ /* 0x0005ec0000008000 */
[----:B--2---:R-:W2:Y:S01]  /*5240*/  FENCE.VIEW.ASYNC.S ;  /* 0x00000000000073c6 */ /* 0x004ea20000000000 */
[----:B------:R-:W1:Y:S08]  /*5250*/  @!P1 LDC R14, c[0x0][0xb20] ;  /* 0x0002c800ff0e9b82 */ /* 0x000e700000000800 */
[----:B------:R-:W1:Y:S01]  /*5260*/  @!P1 LDC R9, c[0x0][0xb0c] ;  /* 0x0002c300ff099b82 */ /* 0x000e620000000800 */
[----:B--2---:R2:W-:Y:S01]  /*5270*/  SYNCS.ARRIVE.TRANS64.RED.A1T0 RZ, [R0+URZ], RZ ;  /* 0x000000ff00ff79a7 */ /* 0x0045e200081004ff */
[----:B---3--:R-:W-:Y:S04]  /*5280*/  LOP3.LUT P4, RZ, R18, 0x1, RZ, 0xc0, !PT ;  /* 0x0000000112ff7812 */ /* 0x008fe8000788c0ff */
[----:B------:R-:W-:Y:S09]  /*5290*/  P2R R88, PR, RZ, 0x10 ;  /* 0x00000010ff587803 */ /* 0x000ff20000000000 */
[----:B------:R-:W-:Y:S02]  /*52a0*/  @P4 MOV R31, R16 ;  /* 0x00000010001f4202 */ /* 0x000fe40000000f00 */
[----:B------:R-:W-:Y:S01]  /*52b0*/  @P4 LOP3.LUT R29, R17, 0xffff, RZ, 0xc0, !PT ;  /* 0x0000ffff111d4812 */ /* 0x000fe200078ec0ff */
[----:B--2-4-:R-:W-:Y:S06]  /*52c0*/  @!P0 BRA `(.L_x_82) ;  /* 0x0000000000a48947 */ /* 0x014fec0003800000 */
[----:B------:R-:W-:Y:S01]  /*52d0*/  IMAD.HI.U32 R34, R72, R25, RZ ;  /* 0x0000001948227227 */ /* 0x000fe200078e00ff */
[----:B------:R-:W-:Y:S02]  /*52e0*/  ISETP.NE.AND P0, PT, R24, 0x1, PT ;  /* 0x000000011800780c */ /* 0x000fe40003f05270 */
[----:B------:R-:W-:Y:S01]  /*52f0*/  ISETP.NE.AND P2, PT, R26, 0x1, PT ;  /* 0x000000011a00780c */ /* 0x000fe20003f45270 */
[-C--:B------:R-:W-:Y:S01]  /*5300*/  IMAD.HI.U32 R20, R73, R60.reuse, RZ ;  /* 0x0000003c49147227 */ /* 0x080fe200078e00ff */
[----:B------:R-:W-:Y:S02]  /*5310*/  SHF.R.U32.HI R21, RZ, R71, R34 ;  /* 0x00000047ff157219 */ /* 0x000fe40000011622 */
[----:B------:R-:W-:Y:S01]  /*5320*/  ISETP.NE.AND P3, PT, R28, 0x1, PT ;  /* 0x000000011c00780c */ /* 0x000fe20003f65270 */
[----:B------:R-:W-:Y:S01]  /*5330*/  IMAD.HI.U32 R38, R29, R25, RZ ;  /* 0x000000191d267227 */ /* 0x000fe200078e00ff */
[----:B------:R-:W-:Y:S02]  /*5340*/  SHF.R.U32.HI R20, RZ, R61, R20 ;  /* 0x0000003dff147219 */ /* 0x000fe40000011614 */
[----:B------:R-:W-:Y:S01]  /*5350*/  SEL R3, R72, R21, !P0 ;  /* 0x0000001548037207 */ /* 0x000fe20004000000 */
[----:B------:R-:W-:Y:S01]  /*5360*/  IMAD.HI.U32 R36, R31, R60, RZ ;  /* 0x0000003c1f247227 */ /* 0x000fe200078e00ff */
[----:B------:R-:W-:Y:S03]  /*5370*/  SEL R7, R73, R20, !P3 ;  /* 0x0000001449077207 */ /* 0x000fe60005800000 */
[-C--:B------:R-:W-:Y:S01]  /*5380*/  IMAD.HI.U32 R20, R3, R22.reuse, RZ ;  /* 0x0000001603147227 */ /* 0x080fe200078e00ff */
[----:B------:R-:W-:Y:S03]  /*5390*/  SHF.R.U32.HI R36, RZ, R61, R36 ;  /* 0x0000003dff247219 */ /* 0x000fe60000011624 */
[----:B------:R-:W-:Y:S01]  /*53a0*/  IMAD.HI.U32 R34, R7, R22, RZ ;  /* 0x0000001607227227 */ /* 0x000fe200078e00ff */
[----:B------:R-:W-:Y:S02]  /*53b0*/  @P2 SHF.R.U32.HI R3, RZ, R23, R20 ;  /* 0x00000017ff032219 */ /* 0x000fe40000011614 */
[----:B------:R-:W-:Y:S02]  /*53c0*/  SHF.R.U32.HI R20, RZ, R71, R38 ;  /* 0x00000047ff147219 */ /* 0x000fe40000011626 */
[----:B------:R-:W-:Y:S01]  /*53d0*/  @P2 SHF.R.U32.HI R7, RZ, R23, R34 ;  /* 0x00000017ff072219 */ /* 0x000fe20000011622 */
[C---:B------:R-:W-:Y:S01]  /*53e0*/  IMAD R2, R26.reuse, R3, RZ ;  /* 0x000000031a027224 */ /* 0x040fe200078e02ff */
[----:B------:R-:W-:Y:S02]  /*53f0*/  SEL R5, R29, R20, !P0 ;  /* 0x000000141d057207 */ /* 0x000fe40004000000 */
[----:B------:R-:W-:Y:S01]  /*5400*/  SEL R3, R31, R36, !P3 ;  /* 0x000000241f037207 */ /* 0x000fe20005800000 */
[----:B------:R-:W-:Y:S01]  /*5410*/  IMAD R4, R26, R7, RZ ;  /* 0x000000071a047224 */ /* 0x000fe200078e02ff */
[C---:B------:R-:W-:Y:S01]  /*5420*/  ISETP.GE.AND P0, PT, R5.reuse, R2, PT ;  /* 0x000000020500720c */ /* 0x040fe20003f06270 */
[----:B------:R-:W-:Y:S03]  /*5430*/  IMAD.HI.U32 R6, R5, R22, RZ ;  /* 0x0000001605067227 */ /* 0x000fe600078e00ff */
[----:B------:R-:W-:Y:S01]  /*5440*/  ISETP.GE.OR P0, PT, R3, R4, P0 ;  /* 0x000000040300720c */ /* 0x000fe20000706670 */
[----:B------:R-:W-:Y:S01]  /*5450*/  IMAD.MOV R4, RZ, RZ, -R3 ;  /* 0x000000ffff047224 */ /* 0x000fe200078e0a03 */
[-C--:B------:R-:W-:Y:S03]  /*5460*/  SHF.R.U32.HI R6, RZ, R23.reuse, R6 ;  /* 0x00000017ff067219 */ /* 0x080fe60000011606 */
[----:B------:R-:W-:Y:S01]  /*5470*/  IMAD R31, R28, R4, R31 ;  /* 0x000000041c1f7224 */ /* 0x000fe200078e021f */
[----:B------:R-:W-:Y:S05]  /*5480*/  SEL R15, R5, R6, !P2 ;  /* 0x00000006050f7207 */ /* 0x000fea0005000000 */
[----:B------:R-:W-:Y:S02]  /*5490*/  IMAD.MOV R6, RZ, RZ, -R15 ;  /* 0x000000ffff067224 */ /* 0x000fe400078e0a0f */
[C---:B------:R-:W-:Y:S04]  /*54a0*/  @!P0 IMAD.HI.U32 R2, R3.reuse, R22, RZ ;  /* 0x0000001603028227 */ /* 0x040fe800078e00ff */
[----:B------:R-:W-:Y:S01]  /*54b0*/  IMAD R6, R26, R6, R5 ;  /* 0x000000061a067224 */ /* 0x000fe200078e0205 */
[----:B------:R-:W-:Y:S04]  /*54c0*/  @!P0 SHF.R.U32.HI R2, RZ, R23, R2 ;  /* 0x00000017ff028219 */ /* 0x000fe80000011602 */
[----:B------:R-:W-:Y:S02]  /*54d0*/  @!P0 SEL R0, R3, R2, !P2 ;  /* 0x0000000203008207 */ /* 0x000fe40005000000 */
[----:B------:R-:W-:Y:S02]  /*54e0*/  IADD3 R2, PT, PT, -R5, RZ, RZ ;  /* 0x000000ff05027210 */ /* 0x000fe40007ffe1ff */
[----:B------:R-:W-:Y:S01]  /*54f0*/  @!P0 IADD3 R8, PT, PT, R15, -R0, RZ ;  /* 0x800000000f088210 */ /* 0x000fe20007ffe0ff */
[----:B------:R-:W-:Y:S02]  /*5500*/  @!P0 IMAD R0, R7, R6, R0 ;  /* 0x0000000607008224 */ /* 0x000fe400078e0200 */
[----:B------:R-:W-:Y:S02]  /*5510*/  IMAD R29, R24, R2, R29 ;  /* 0x00000002181d7224 */ /* 0x000fe400078e021d */
[----:B------:R-:W-:Y:S02]  /*5520*/  @!P0 IMAD R5, R8, R26, R3 ;  /* 0x0000001a08058224 */ /* 0x000fe400078e0203 */
[----:B------:R-:W-:Y:S04]  /*5530*/  @!P0 IMAD.MOV.U32 R3, RZ, RZ, R0 ;  /* 0x000000ffff038224 */ /* 0x000fe800078e0000 */
[----:B------:R-:W-:Y:S02]  /*5540*/  IMAD R31, R3, R28, R31 ;  /* 0x0000001c031f7224 */ /* 0x000fe400078e021f */
[----:B------:R-:W-:Y:S07]  /*5550*/  IMAD R29, R5, R24, R29 ;  /* 0x00000018051d7224 */ /* 0x000fee00078e021d */
.L_x_82:
[----:B------:R-:W-:Y:S01]  /*5560*/  @!P1 IMAD.HI.U32 R0, R31, R12, RZ ;  /* 0x0000000c1f009227 */ /* 0x000fe200078e00ff */
[----:B-1----:R-:W-:Y:S01]  /*5570*/  @!P1 ISETP.NE.AND P0, PT, R10, 0x1, PT ;  /* 0x000000010a00980c */ /* 0x002fe20003f05270 */
[----:B------:R-:W-:Y:S01]  /*5580*/  ULOP3.LUT UP0, URZ, UR39, 0x90, URZ, 0xc0, !UPT ;  /* 0x0000009027ff7892 */ /* 0x000fe2000f80c0ff */
[----:B------:R-:W-:Y:S01]  /*5590*/  @!P1 ISETP.NE.AND P2, PT, R9, 0x1, PT ;  /* 0x000000010900980c */ /* 0x000fe20003f45270 */
[----:B------:R-:W-:Y:S01]  /*55a0*/  @!P1 IMAD.HI.U32 R3, R29, R11, RZ ;  /* 0x0000000b1d039227 */ /* 0x000fe200078e00ff */
[----:B------:R-:W-:Y:S02]  /*55b0*/  @!P1 SHF.R.U32.HI R0, RZ, R13, R0 ;  /* 0x0000000dff009219 */ /* 0x000fe40000011600 */
[----:B------:R-:W-:Y:S01]  /*55c0*/  @P4 SHF.R.U32.HI R80, RZ, 0x10, R17 ;  /* 0x00000010ff504819 */ /* 0x000fe20000011611 */
[----:B------:R-:W-:Y:S01]  /*55d0*/  VIADD R90, R90, 0x1 ;  /* 0x000000015a5a7836 */ /* 0x000fe20000000000 */
[----:B------:R-:W-:Y:S02]  /*55e0*/  @!P1 SHF.R.U32.HI R2, RZ, R14, R3 ;  /* 0x0000000eff029219 */ /* 0x000fe40000011603 */
[----:B------:R-:W-:Y:S02]  /*55f0*/  @!P1 SEL R3, R31, R0, !P2 ;  /* 0x000000001f039207 */ /* 0x000fe40005000000 */
[----:B------:R-:W-:Y:S05]  /*5600*/  @!P1 SEL R2, R29, R2, !P0 ;  /* 0x000000021d029207 */ /* 0x000fea0004000000 */
[----:B------:R-:W-:Y:S02]  /*5610*/  @!P1 IMAD.IADD R0, R2, 0x1, -R3 ;  /* 0x0000000102009824 */ /* 0x000fe400078e0a03 */
[----:B------:R-:W-:Y:S02]  /*5620*/  @!P1 IMAD.IADD R2, R3, 0x1, -R2 ;  /* 0x0000000103029824 */ /* 0x000fe400078e0a02 */
[----:B------:R-:W-:Y:S02]  /*5630*/  @!P1 IMAD R31, R0, R9, R31 ;  /* 0x00000009001f9224 */ /* 0x000fe400078e021f */
[----:B------:R-:W-:Y:S01]  /*5640*/  @!P1 IMAD R29, R2, R10, R29 ;  /* 0x0000000a021d9224 */ /* 0x000fe200078e021d */
[----:B------:R-:W-:Y:S06]  /*5650*/  BRA.U !UP0, `(.L_x_83) ;  /* 0x00000001087c7547 */ /* 0x000fec000b800000 */
[----:B------:R-:W1:Y:S01]  /*5660*/  LDCU.64 UR8, c[0x4][0x80] ;  /* 0x01001000ff0877ac */ /* 0x000e620008000a00 */
[----:B------:R-:W-:Y:S01]  /*5670*/  MOV R2, 0x0 ;  /* 0x0000000000027802 */ /* 0x000fe20000000f00 */
[----:B------:R-:W-:Y:S02]  /*5680*/  HFMA2 R12, -RZ, RZ, 0, 5.9604644775390625e-08 ;  /* 0x00000001ff0c7431 */ /* 0x000fe400000001ff */
[----:B------:R-:W-:Y:S01]  /*5690*/  IMAD.MOV.U32 R8, RZ, RZ, 0x70 ;  /* 0x00000070ff087424 */ /* 0x000fe200078e00ff */
[----:B------:R2:W3:Y:S01]  /*56a0*/  LDC.64 R14, c[0x4][R2] ;  /* 0x01000000020e7b82 */ /* 0x0004e20000000a00 */
[----:B------:R-:W4:Y:S01]  /*56b0*/  LDCU.64 UR6, c[0x4][0x88] ;  /* 0x01001100ff0677ac */ /* 0x000f220008000a00 */
[----:B------:R-:W-:Y:S01]  /*56c0*/  IMAD.MOV.U32 R13, RZ, RZ, RZ ;  /* 0x000000ffff0d7224 */ /* 0x000fe200078e00ff */
[----:B------:R-:W2:Y:S01]  /*56d0*/  LDCU.64 UR4, c[0x4][0x8] ;  /* 0x01000100ff0477ac */ /* 0x000ea20008000a00 */
[----:B-1----:R-:W-:Y:S01]  /*56e0*/  MOV R5, UR9 ;  /* 0x0000000900057c02 */ /* 0x002fe20008000f00 */
[----:B------:R-:W-:Y:S01]  /*56f0*/  IMAD.U32 R4, RZ, RZ, UR8 ;  /* 0x00000008ff047e24 */ /* 0x000fe2000f8e00ff */
[----:B----4-:R-:W-:Y:S01]  /*5700*/  MOV R7, UR7 ;  /* 0x0000000700077c02 */ /* 0x010fe20008000f00 */
[----:B------:R-:W-:Y:S01]  /*5710*/  IMAD.U32 R6, RZ, RZ, UR6 ;  /* 0x00000006ff067e24 */ /* 0x000fe2000f8e00ff */
[----:B--2---:R-:W-:Y:S01]  /*5720*/  MOV R11, UR5 ;  /* 0x00000005000b7c02 */ /* 0x004fe20008000f00 */
[----:B------:R-:W-:Y:S02]  /*5730*/  IMAD.U32 R10, RZ, RZ, UR4 ;  /* 0x00000004ff0a7e24 */ /* 0x000fe4000f8e00ff */
[----:B------:R-:W-:Y:S07]  /*5740*/  LEPC R20, `(.L_x_84) ;  /* 0x000000001014794e */ /* 0x000fee0000000000 */
[----:B---3-5:R-:W-:Y:S05]  /*5750*/  CALL.ABS.NOINC R14 ;  /* 0x000000000e007343 */ /* 0x028fea0003c00000 */
.L_x_84:
[----:B------:R-:W1:Y:S01]  /*5760*/  LDCU.64 UR8, c[0x4][0x80] ;  /* 0x01001000ff0877ac */ /* 0x000e620008000a00 */
[----:B------:R-:W2:Y:S01]  /*5770*/  LDC.64 R2, c[0x4][R2] ;  /* 0x0100000002027b82 */ /* 0x000ea20000000a00 */
[----:B------:R-:W-:Y:S02]  /*5780*/  HFMA2 R12, -RZ, RZ, 0, 5.9604644775390625e-08 ;  /* 0x00000001ff0c7431 */ /* 0x000fe400000001ff */
[----:B------:R-:W-:Y:S02]  /*5790*/  IMAD.MOV.U32 R8, RZ, RZ, 0x70 ;  /* 0x00000070ff087424 */ /* 0x000fe400078e00ff */
[----:B------:R-:W-:Y:S01]  /*57a0*/  IMAD.MOV.U32 R13, RZ, RZ, RZ ;  /* 0x000000ffff0d7224 */ /* 0x000fe200078e00ff */
[----:B------:R-:W3:Y:S01]  /*57b0*/  LDCU.64 UR6, c[0x4][0x88] ;  /* 0x01001100ff0677ac */ /* 0x000ee20008000a00 */
[----:B------:R-:W4:Y:S01]  /*57c0*/  LDCU.64 UR4, c[0x4][0x8] ;  /* 0x01000100ff0477ac */ /* 0x000f220008000a00 */
[----:B-1----:R-:W-:Y:S02]  /*57d0*/  MOV R4, UR8 ;  /* 0x0000000800047c02 */ /* 0x002fe40008000f00 */
[----:B------:R-:W-:Y:S02]  /*57e0*/  MOV R5, UR9 ;  /* 0x0000000900057c02 */ /* 0x000fe40008000f00 */
[----:B---3--:R-:W-:Y:S01]  /*57f0*/  MOV R7, UR7 ;  /* 0x0000000700077c02 */ /* 0x008fe20008000f00 */
[----:B------:R-:W-:Y:S01]  /*5800*/  IMAD.U32 R6, RZ, RZ, UR6 ;  /* 0x00000006ff067e24 */ /* 0x000fe2000f8e00ff */
[----:B----4-:R-:W-:Y:S01]  /*5810*/  MOV R11, UR5 ;  /* 0x00000005000b7c02 */ /* 0x010fe20008000f00 */
[----:B------:R-:W-:Y:S02]  /*5820*/  IMAD.U32 R10, RZ, RZ, UR4 ;  /* 0x00000004ff0a7e24 */ /* 0x000fe4000f8e00ff */
[----:B------:R-:W-:Y:S07]  /*5830*/  LEPC R20, `(.L_x_83) ;  /* 0x000000001014794e */ /* 0x000fee0000000000 */
[----:B--2---:R-:W-:Y:S05]  /*5840*/  CALL.ABS.NOINC R2 ;  /* 0x0000000002007343 */ /* 0x004fea0003c00000 */
.L_x_83:
[----:B------:R-:W-:Y:S01]  /*5850*/  ISETP.NE.U32.AND P1, PT, R58, RZ, PT ;  /* 0x000000ff3a00720c */ /* 0x000fe20003f25070 */
[----:B------:R-:W-:Y:S01]  /*5860*/  UISETP.NE.AND UP1, UPT, UR38, URZ, UPT ;  /* 0x000000ff2600728c */ /* 0x000fe2000bf25270 */
[----:B------:R-:W-:Y:S02]  /*5870*/  ISETP.NE.U32.AND P4, PT, R54, RZ, PT ;  /* 0x000000ff3600720c */ /* 0x000fe40003f85070 */
[----:B------:R-:W-:Y:S02]  /*5880*/  ISETP.NE.AND.EX P1, PT, R59, RZ, PT, P1 ;  /* 0x000000ff3b00720c */ /* 0x000fe40003f25310 */
[----:B------:R-:W-:Y:S02]  /*5890*/  PLOP3.LUT P2, PT, PT, PT, PT, 0x8, 0x80 ;  /* 0x000000000080781c */ /* 0x000fe40003f4e170 */
[----:B------:R-:W-:Y:S02]  /*58a0*/  PLOP3.LUT P0, PT, PT, PT, UP1, 0x80, 0x8 ;  /* 0x000000000008781c */ /* 0x000fe40003f0f018 */
[----:B------:R-:W-:Y:S02]  /*58b0*/  ISETP.NE.AND.EX P4, PT, R55, RZ, PT, P4 ;  /* 0x000000ff3700720c */ /* 0x000fe40003f85340 */
[----:B------:R-:W1:Y:S09]  /*58c0*/  @UP1 LDCU.64 UR4, c[0x0][0x888] ;  /* 0x00011100ff0417ac */ /* 0x000e720008000a00 */
[----:B------:R-:W-:Y:S01]  /*58d0*/  @P0 PLOP3.LUT P2, PT, P1, PT, PT, 0x80, 0x8 ;  /* 0x000000000008081c */ /* 0x000fe20000f4f070 */
[----:B-1----:R-:W-:Y:S04]  /*58e0*/  @UP1 UISETP.NE.U32.AND UP0, UPT, UR4, URZ, UPT ;  /* 0x000000ff0400128c */ /* 0x002fe8000bf05070 */
[----:B------:R-:W-:Y:S04]  /*58f0*/  @UP1 UISETP.NE.AND.EX UP0, UPT, UR5, URZ, UPT, UP0 ;  /* 0x000000ff0500128c */ /* 0x000fe8000bf05300 */
[----:B------:R-:W-:Y:S01]  /*5900*/  @UP1 USEL UR4, URZ, 0xffffffff, UP0 ;  /* 0xffffffffff041887 */ /* 0x000fe20008000000 */
[----:B------:R-:W-:Y:S11]  /*5910*/  @!P1 BRA `(.L_x_85) ;  /* 0x00000000002c9947 */ /* 0x000ff60003800000 */
[----:B------:R-:W-:Y:S01]  /*5920*/  ISETP.NE.U32.AND P3, PT, R56, RZ, PT ;  /* 0x000000ff3800720c */ /* 0x000fe20003f65070 */
[----:B------:R-:W-:Y:S03]  /*5930*/  IMAD.MOV.U32 R70, RZ, RZ, 0x1 ;  /* 0x00000001ff467424 */ /* 0x000fe600078e00ff */
[----:B------:R-:W-:Y:S11]  /*5940*/  ISETP.NE.AND.EX P3, PT, R57, RZ, PT, P3 ;  /* 0x000000ff3900720c */ /* 0x000ff60003f65330 */
[----:B------:R-:W-:Y:S02]  /*5950*/  @!UPT UIADD3 URZ, UPT, UPT, URZ, URZ, URZ ;  /* 0x000000fffffff290 */ /* 0x000fe4000fffe0ff */
[----:B------:R-:W1:Y:S01]  /*5960*/  @P3 LDC.64 R2, c[0x0][0x888] ;  /* 0x00022200ff023b82 */ /* 0x000e620000000a00 */
[----:B------:R-:W-:Y:S04]  /*5970*/  @P3 IMAD R0, R58, UR60, RZ ;  /* 0x0000003c3a003c24 */ /* 0x000fe8000f8e02ff */
[----:B-1----:R-:W-:Y:S04]  /*5980*/  @P3 IMAD.WIDE R2, R0, 0x4, R2 ;  /* 0x0000000400023825 */ /* 0x002fe800078e0202 */
[----:B------:R-:W-:Y:S01]  /*5990*/  HFMA2 R0, -RZ, RZ, 0, 5.9604644775390625e-08 ;  /* 0x00000001ff007431 */ /* 0x000fe200000001ff */
[----:B-----5:R1:W5:Y:S04]  /*59a0*/  @P3 LDG.E R35, desc[UR46][R2.64] ;  /* 0x0000002e02233981 */ /* 0x020368000c1e1900 */
[----:B------:R-:W-:Y:S01]  /*59b0*/  @!P3 PRMT R70, R0, 0x7610, R70 ;  /* 0x000076100046b816 */ /* 0x000fe20000000046 */
[----:B-1----:R-:W2:Y:S06]  /*59c0*/  @!P3 LDC R35, c[0x0][0x880] ;  /* 0x00022000ff23bb82 */ /* 0x002eac0000000800 */
.L_x_85:
[----:B------:R-:W-:Y:S05]  /*59d0*/  @!P4 BRA `(.L_x_86) ;  /* 0x000000000020c947 */ /* 0x000fea0003800000 */
[----:B------:R-:W-:Y:S04]  /*59e0*/  ISETP.NE.U32.AND P3, PT, R52, RZ, PT ;  /* 0x000000ff3400720c */ /* 0x000fe80003f65070 */
[----:B------:R-:W-:Y:S11]  /*59f0*/  ISETP.NE.AND.EX P3, PT, R53, RZ, PT, P3 ;  /* 0x000000ff3500720c */ /* 0x000ff60003f65330 */
[----:B------:R-:W-:Y:S02]  /*5a00*/  @!UPT UIADD3 URZ, UPT, UPT, URZ, URZ, URZ ;  /* 0x000000fffffff290 */ /* 0x000fe4000fffe0ff */
[----:B------:R-:W1:Y:S01]  /*5a10*/  @P3 LDC.64 R2, c[0x0][0x8a8] ;  /* 0x00022a00ff023b82 */ /* 0x000e620000000a00 */
[----:B------:R-:W-:Y:S04]  /*5a20*/  @P3 IMAD R0, R54, UR60, RZ ;  /* 0x0000003c36003c24 */ /* 0x000fe8000f8e02ff */
[----:B-1----:R-:W-:Y:S05]  /*5a30*/  @P3 IMAD.WIDE R2, R0, 0x4, R2 ;  /* 0x0000000400023825 */ /* 0x002fea00078e0202 */
[----:B-----5:R1:W5:Y:S02]  /*5a40*/  @P3 LDG.E R32, desc[UR46][R2.64] ;  /* 0x0000002e02203981 */ /* 0x020364000c1e1900 */
[----:B-1----:R-:W3:Y:S02]  /*5a50*/  @!P3 LDC R32, c[0x0][0x8a0] ;  /* 0x00022800ff20bb82 */ /* 0x002ee40000000800 */
.L_x_86:
[----:B--2--5:R-:W-:Y:S01]  /*5a60*/  @P0 FSETP.NEU.AND P4, PT, R35, RZ, PT ;  /* 0x000000ff2300020b */ /* 0x024fe20003f8d000 */
[----:B------:R-:W-:Y:S01]  /*5a70*/  IMAD.U32 R0, RZ, RZ, UR4 ;  /* 0x00000004ff007e24 */ /* 0x000fe2000f8e00ff */
[----:B------:R-:W-:Y:S01]  /*5a80*/  @P0 LOP3.LUT P3, RZ, R70, 0xff, RZ, 0xc0, !PT ;  /* 0x000000ff46ff0812 */ /* 0x000fe2000786c0ff */
[C---:B------:R-:W-:Y:S01]  /*5a90*/  IMAD.SHL.U32 R91, R82.reuse, 0x1000, RZ ;  /* 0x00001000525b7824 */ /* 0x040fe200078e00ff */
[----:B------:R-:W-:Y:S01]  /*5aa0*/  @P0 SEL R5, RZ, 0xffffffff, P4 ;  /* 0xffffffffff050807 */ /* 0x000fe20002000000 */
[----:B------:R-:W-:Y:S01]  /*5ab0*/  BSSY B1, `(.L_x_87) ;  /* 0x0000033000017945 */ /* 0x000fe20003800000 */
[----:B------:R-:W-:Y:S01]  /*5ac0*/  LEA R3, R82, UR36, 0x3 ;  /* 0x0000002452037c11 */ /* 0x000fe2000f8e18ff */
[----:B------:R-:W-:Y:S01]  /*5ad0*/  IMAD R16, R30, 0x10, R33 ;  /* 0x000000101e107824 */ /* 0x000fe200078e0221 */
[----:B------:R-:W-:Y:S02]  /*5ae0*/  @P2 SEL R5, R0, R5, !P3 ;  /* 0x0000000500052207 */ /* 0x000fe40005800000 */
[----:B------:R-:W-:Y:S02]  /*5af0*/  CS2R R50, SRZ ;  /* 0x0000000000327805 */ /* 0x000fe4000001ff00 */
[----:B------:R-:W-:Y:S02]  /*5b00*/  LOP3.LUT R0, R85, 0x1, RZ, 0x3c, !PT ;  /* 0x0000000155007812 */ /* 0x000fe400078e3cff */
[----:B------:R-:W-:Y:S02]  /*5b10*/  CS2R R48, SRZ ;  /* 0x0000000000307805 */ /* 0x000fe4000001ff00 */
[----:B------:R-:W-:Y:S02]  /*5b20*/  @P0 LOP3.LUT R5, R5, 0x1, RZ, 0xc0, !PT ;  /* 0x0000000105050812 */ /* 0x000fe400078ec0ff */
[----:B------:R-:W-:Y:S02]  /*5b30*/  CS2R R42, SRZ ;  /* 0x00000000002a7805 */ /* 0x000fe4000001ff00 */
[----:B------:R-:W-:Y:S02]  /*5b40*/  LEA R65, R30, UR36, 0x3 ;  /* 0x000000241e417c11 */ /* 0x000fe4000f8e18ff */
[----:B------:R-:W-:Y:S02]  /*5b50*/  CS2R R40, SRZ ;  /* 0x0000000000287805 */ /* 0x000fe4000001ff00 */
[----:B------:R-:W-:Y:S02]  /*5b60*/  ISETP.NE.U32.OR P5, PT, R5, 0x1, !P0 ;  /* 0x000000010500780c */ /* 0x000fe400047a5470 */
[----:B------:R-:W-:Y:S02]  /*5b70*/  SHF.L.U32 R4, R84, 0x1f, RZ ;  /* 0x0000001f54047819 */ /* 0x000fe400000006ff */
[----:B------:R-:W-:Y:S02]  /*5b80*/  IADD3 R89, PT, PT, R91, UR36, R86 ;  /* 0x000000245b597c10 */ /* 0x000fe4000fffe056 */
[----:B------:R-:W-:Y:S02]  /*5b90*/  PLOP3.LUT P3, PT, PT, PT, PT, 0x8, 0x80 ;  /* 0x000000000080781c */ /* 0x000fe40003f6e170 */
[----:B------:R-:W-:Y:S01]  /*5ba0*/  P2R R92, PR, RZ, 0x20 ;  /* 0x00000020ff5c7803 */ /* 0x000fe20000000000 */
[----:B------:R-:W-:Y:S04]  /*5bb0*/  VIADD R64, R89, 0x200 ;  /* 0x0000020059407836 */ /* 0x000fe80000000000 */
[----:B------:R-:W-:Y:S04]  /*5bc0*/  @P5 SHF.L.U32 R2, R0, 0x1f, RZ ;  /* 0x0000001f00025819 */ /* 0x000fe800000006ff */
[----:B------:R-:W1:Y:S01]  /*5bd0*/  @P5 SYNCS.PHASECHK.TRANS64.TRYWAIT P0, [R3+URZ+0x30], R2 ;  /* 0x00003002030055a7 */ /* 0x000e6200080011ff */
[----:B------:R2:W4:Y:S01]  /*5be0*/  SYNCS.PHASECHK.TRANS64.TRYWAIT P2, [R65+URZ+0x80], R4 ;  /* 0x00008004410075a7 */ /* 0x00052200080411ff */
[----:B-1----:R-:W-:Y:S01]  /*5bf0*/  @P5 PLOP3.LUT P3, PT, P0, PT, PT, 0x8, 0x80 ;  /* 0x000000000080581c */ /* 0x002fe2000076e170 */
[----:B------:R-:W-:Y:S01]  /*5c00*/  @!UPT UIADD3 URZ, UPT, UPT, URZ, URZ, URZ ;  /* 0x000000fffffff290 */ /* 0x000fe2000fffe0ff */
[----:B--2-4-:R-:W-:Y:S11]  /*5c10*/  @!P5 BRA `(.L_x_88) ;  /* 0x000000000070d947 */ /* 0x014ff60003800000 */
[----:B------:R-:W-:Y:S01]  /*5c20*/  FSETP.NEU.AND P0, PT, R35, RZ, PT ;  /* 0x000000ff2300720b */ /* 0x000fe20003f0d000 */
[----:B------:R-:W-:Y:S01]  /*5c30*/  BSSY B0, `(.L_x_89) ;  /* 0x0000018000007945 */ /* 0x000fe20003800000 */
[----:B------:R-:W-:Y:S02]  /*5c40*/  ISETP.NE.AND P5, PT, R75, RZ, PT ;  /* 0x000000ff4b00720c */ /* 0x000fe40003fa5270 */
[----:B------:R-:W-:Y:S02]  /*5c50*/  CS2R R42, SRZ ;  /* 0x00000000002a7805 */ /* 0x000fe4000001ff00 */
[----:B------:R-:W-:Y:S02]  /*5c60*/  SEL R2, RZ, 0xffffffff, P0 ;  /* 0xffffffffff027807 */ /* 0x000fe40000000000 */
[----:B------:R-:W-:Y:S02]  /*5c70*/  CS2R R40, SRZ ;  /* 0x0000000000287805 */ /* 0x000fe4000001ff00 */
[----:B------:R-:W-:Y:S01]  /*5c80*/  ISETP.NE.U32.AND P0, PT, RZ, UR40, PT ;  /* 0x00000028ff007c0c */ /* 0x000fe2000bf05070 */
[----:B------:R-:W-:Y:S01]  /*5c90*/  IMAD.MOV.U32 R51, RZ, RZ, RZ ;  /* 0x000000ffff337224 */ /* 0x000fe200078e00ff */
[----:B------:R-:W-:Y:S02]  /*5ca0*/  CS2R R48, SRZ ;  /* 0x0000000000307805 */ /* 0x000fe4000001ff00 */
[----:B------:R-:W-:Y:S04]  /*5cb0*/  ISETP.NE.AND.EX P0, PT, RZ, UR41, PT, P0 ;  /* 0x00000029ff007c0c */ /* 0x000fe8000bf05300 */
[----:B------:R-:W-:Y:S02]  /*5cc0*/  SEL R5, RZ, 0xffffffff, P0 ;  /* 0xffffffffff057807 */ /* 0x000fe40000000000 */
[----:B------:R-:W-:Y:S04]  /*5cd0*/  LOP3.LUT P0, RZ, R70, 0xff, RZ, 0xc0, !PT ;  /* 0x000000ff46ff7812 */ /* 0x000fe8000780c0ff */
[----:B------:R-:W-:Y:S02]  /*5ce0*/  @P1 SEL R2, R5, R2, !P0 ;  /* 0x0000000205021207 */ /* 0x000fe40004000000 */
[----:B------:R-:W-:Y:S02]  /*5cf0*/  PLOP3.LUT P0, PT, PT, PT, PT, 0x8, 0x80 ;  /* 0x000000000080781c */ /* 0x000fe40003f0e170 */
[----:B------:R-:W-:Y:S04]  /*5d00*/  LOP3.LUT R2, R2, 0x1, RZ, 0xc0, !PT ;  /* 0x0000000102027812 */ /* 0x000fe800078ec0ff */
[----:B------:R-:W-:Y:S11]  /*5d10*/  ISETP.NE.U32.AND P1, PT, R2, 0x1, PT ;  /* 0x000000010200780c */ /* 0x000ff60003f25070 */
[----:B------:R-:W-:Y:S02]  /*5d20*/  @!UPT UIADD3 URZ, UPT, UPT, URZ, URZ, URZ ;  /* 0x000000fffffff290 */ /* 0x000fe4000fffe0ff */
[----:B------:R-:W-:Y:S01]  /*5d30*/  @P1 VIADD R2, R89, 0x210 ;  /* 0x0000021059021836 */ /* 0x000fe20000000000 */
[----:B------:R-:W-:Y:S11]  /*5d40*/  @P1 PLOP3.LUT P0, PT, P5, PT, PT, 0x80, 0x8 ;  /* 0x000000000008181c */ /* 0x000ff60002f0f070 */
[----:B------:R-:W-:Y:S02]  /*5d50*/  @!UPT UIADD3 URZ, UPT, UPT, URZ, URZ, URZ ;  /* 0x000000fffffff290 */ /* 0x000fe4000fffe0ff */
[----:B------:R-:W-:Y:S01]  /*5d60*/  @P0 VIADD R2, R64, 0xfffffff0 ;  /* 0xfffffff040020836 */ /* 0x000fe20000000000 */
[----:B------:R-:W-:Y:S06]  /*5d70*/  @!P3 BRA `(.L_x_90) ;  /* 0x00000000000cb947 */ /* 0x000fec0003800000 */
[----:B------:R-:W-:Y:S04]  /*5d80*/  SHF.L.U32 R0, R0, 0x1f, RZ ;  /* 0x0000001f00007819 */ /* 0x000fe800000006ff */
[----:B------:R-:W1:Y:S02]  /*5d90*/  SYNCS.PHASECHK.TRANS64.TRYWAIT P0, [R3+URZ+0x30], R0 ;  /* 0x00003000030075a7 */ /* 0x000e6400080011ff */
[----:B-1----:R-:W-:Y:S05]  /*5da0*/  @!P0 BRA `(.L_x_91) ;  /* 0x0000001000bc8947 */ /* 0x002fea0003800000 */
.L_x_90:
[----:B------:R-:W-:Y:S05]  /*5db0*/  BSYNC B0 ;  /* 0x0000000000007941 */ /* 0x000fea0003800000 */
.L_x_89:
[----:B------:R2:W4:Y:S04]  /*5dc0*/  @P1 LDS.128 R40, [R89+0x200] ;  /* 0x0002000059281984 */ /* 0x0005280000000c00 */
[----:B------:R2:W1:Y:S02]  /*5dd0*/  @P1 LDS.128 R48, [R2] ;  /* 0x0000000002301984 */ /* 0x0004640000000c00 */
.L_x_88:
[----:B------:R-:W-:Y:S05]  /*5de0*/  BSYNC B1 ;  /* 0x0000000000017941 */ /* 0x000fea0003800000 */
.L_x_87:
[----:B-1----:R-:W-:Y:S04]  /*5df0*/  SHF.R.U32.HI R3, RZ, 0x15, R16 ;  /* 0x00000015ff037819 */ /* 0x002fe80000011610 */
[----:B------:R-:W-:Y:S01]  /*5e00*/  LOP3.LUT P0, RZ, R3, 0x3, R74, 0x48, !PT ;  /* 0x0000000303ff7812 */ /* 0x000fe2000780484a */
[----:B------:R-:W-:Y:S01]  /*5e10*/  @!UPT UIADD3 URZ, UPT, UPT, URZ, URZ, URZ ;  /* 0x000000fffffff290 */ /* 0x000fe2000fffe0ff */
[----:B------:R-:W-:Y:S11]  /*5e20*/  @P2 BRA `(.L_x_92) ;  /* 0x0000000000082947 */ /* 0x000ff60003800000 */
[----:B------:R-:W1:Y:S02]  /*5e30*/  SYNCS.PHASECHK.TRANS64.TRYWAIT P1, [R65+URZ+0x80], R4 ;  /* 0x00008004410075a7 */ /* 0x000e6400080211ff */
[----:B-1----:R-:W-:Y:S05]  /*5e40*/  @!P1 BRA `(.L_x_93) ;  /* 0x0000001000a89947 */ /* 0x002fea0003800000 */
.L_x_92:
[----:B------:R-:W-:Y:S05]  /*5e50*/  @!P0 BRA `(.L_x_94) ;  /* 0x0000000000408947 */ /* 0x000fea0003800000 */
[----:B------:R-:W1:Y:S01]  /*5e60*/  LDCU.64 UR8, c[0x4][0x70] ;  /* 0x01000e00ff0877ac */ /* 0x000e620008000a00 */
[----:B------:R-:W-:Y:S01]  /*5e70*/  MOV R3, 0x0 ;  /* 0x0000000000037802 */ /* 0x000fe20000000f00 */
[----:B------:R-:W-:Y:S02]  /*5e80*/  HFMA2 R12, -RZ, RZ, 0, 5.9604644775390625e-08 ;  /* 0x00000001ff0c7431 */ /* 0x000fe400000001ff */
[----:B------:R-:W-:Y:S02]  /*5e90*/  IMAD.MOV.U32 R8, RZ, RZ, 0x192 ;  /* 0x00000192ff087424 */ /* 0x000fe400078e00ff */
[----:B------:R-:W-:Y:S01]  /*5ea0*/  IMAD.MOV.U32 R13, RZ, RZ, RZ ;  /* 0x000000ffff0d7224 */ /* 0x000fe200078e00ff */
[----:B------:R-:W5:Y:S01]  /*5eb0*/  LDCU.64 UR6, c[0x4][0x78] ;  /* 0x01000f00ff0677ac */ /* 0x000f620008000a00 */
[----:B--2---:R-:W2:Y:S01]  /*5ec0*/  LDC.64 R2, c[0x4][R3] ;  /* 0x0100000003027b82 */ /* 0x004ea20000000a00 */
[----:B------:R-:W3:Y:S01]  /*5ed0*/  LDCU.64 UR4, c[0x4][0x10] ;  /* 0x01000200ff0477ac */ /* 0x000ee20008000a00 */
[----:B-1----:R-:W-:Y:S01]  /*5ee0*/  MOV R5, UR9 ;  /* 0x0000000900057c02 */ /* 0x002fe20008000f00 */
[----:B------:R-:W-:Y:S01]  /*5ef0*/  IMAD.U32 R4, RZ, RZ, UR8 ;  /* 0x00000008ff047e24 */ /* 0x000fe2000f8e00ff */
[----:B-----5:R-:W-:Y:S01]  /*5f00*/  MOV R7, UR7 ;  /* 0x0000000700077c02 */ /* 0x020fe20008000f00 */
[----:B------:R-:W-:Y:S01]  /*5f10*/  IMAD.U32 R6, RZ, RZ, UR6 ;  /* 0x00000006ff067e24 */ /* 0x000fe2000f8e00ff */
[----:B---3--:R-:W-:Y:S01]  /*5f20*/  MOV R11, UR5 ;  /* 0x00000005000b7c02 */ /* 0x008fe20008000f00 */
[----:B------:R-:W-:Y:S02]  /*5f30*/  IMAD.U32 R10, RZ, RZ, UR4 ;  /* 0x00000004ff0a7e24 */ /* 0x000fe4000f8e00ff */
[----:B------:R-:W-:Y:S07]  /*5f40*/  LEPC R20, `(.L_x_94) ;  /* 0x000000001014794e */ /* 0x000fee0000000000 */
[----:B--2-4-:R-:W-:Y:S05]  /*5f50*/  CALL.ABS.NOINC R2 ;  /* 0x0000000002007343 */ /* 0x014fea0003c00000 */
.L_x_94:
[----:B------:R-:W-:Y:S01]  /*5f60*/  ISETP.NE.AND P0, PT, R87, RZ, PT ;  /* 0x000000ff5700720c */ /* 0x000fe20003f05270 */
[----:B------:R-:W-:Y:S05]  /*5f70*/  WARPSYNC.ALL ;  /* 0x0000000000007948 */ /* 0x000fea0003800000 */
[----:B------:R-:W-:Y:S01]  /*5f80*/  R2UR UR4, R16 ;  /* 0x00000000100472ca */ /* 0x000fe200000e0000 */
[--C-:B----4-:R-:W-:Y:S01]  /*5f90*/  HADD2.F32 R20, -RZ, R40.reuse.H0_H0 ;  /* 0x20000028ff147230 */ /* 0x110fe20000004100 */
[----:B------:R-:W-:Y:S01]  /*5fa0*/  ISETP.NE.AND P6, PT, R75, RZ, PT ;  /* 0x000000ff4b00720c */ /* 0x000fe20003fc5270 */
[----:B------:R-:W-:Y:S01]  /*5fb0*/  HADD2.F32 R34, -RZ, R40.H1_H1 ;  /* 0x30000028ff227230 */ /* 0x000fe20000004100 */
[----:B------:R-:W-:Y:S01]  /*5fc0*/  IADD3 R93, PT, PT, R89, 0x210, RZ ;  /* 0x00000210595d7810 */ /* 0x000fe20007ffe0ff */
[--C-:B------:R-:W-:Y:S01]  /*5fd0*/  HADD2.F32 R21, -RZ, R41.reuse.H0_H0 ;  /* 0x20000029ff157230 */ /* 0x100fe20000004100 */
[----:B------:R-:W-:Y:S01]  /*5fe0*/  BSSY.RECONVERGENT B0, `(.L_x_95) ;  /* 0x0000052000007945 */ /* 0x000fe20003800200 */
[----:B------:R-:W-:Y:S02]  /*5ff0*/  HADD2.F32 R36, -RZ, R41.H1_H1 ;  /* 0x30000029ff247230 */ /* 0x000fe40000004100 */
[--C-:B------:R-:W-:Y:S02]  /*6000*/  HADD2.F32 R37, -RZ, R42.reuse.H0_H0 ;  /* 0x2000002aff257230 */ /* 0x100fe40000004100 */
[----:B------:R-:W-:Y:S02]  /*6010*/  HADD2.F32 R38, -RZ, R42.H1_H1 ;  /* 0x3000002aff267230 */ /* 0x000fe40000004100 */
[----:B------:R-:W3:Y:S01]  /*6020*/  LDTM.x16 R4, tmem[UR4] ;  /* 0x00000004000479ee */ /* 0x000ee20008240000 */
[----:B------:R-:W-:Y:S01]  /*6030*/  R2UR UR4, R65 ;  /* 0x00000000410472ca */ /* 0x000fe200000e0000 */
[----:B------:R-:W-:Y:S01]  /*6040*/  NOP ;  /* 0x0000000000007918 */ /* 0x000fe20000000000 */
[----:B------:R-:W-:Y:S01]  /*6050*/  @P6 IADD3 R93, PT, PT, R64, -0x10, RZ ;  /* 0xfffffff0405d6810 */ /* 0x000fe20007ffe0ff */
[--C-:B------:R-:W-:Y:S02]  /*6060*/  HADD2.F32 R39, -RZ, R43.reuse.H0_H0 ;  /* 0x2000002bff277230 */ /* 0x100fe40000004100 */
[----:B------:R-:W-:Y:S02]  /*6070*/  HADD2.F32 R41, -RZ, R43.H1_H1 ;  /* 0x3000002bff297230 */ /* 0x000fe40000004100 */
[--C-:B------:R-:W-:Y:S02]  /*6080*/  HADD2.F32 R40, -RZ, R48.reuse.H0_H0 ;  /* 0x20000030ff287230 */ /* 0x100fe40000004100 */
[----:B------:R-:W-:Y:S02]  /*6090*/  HADD2.F32 R43, -RZ, R48.H1_H1 ;  /* 0x30000030ff2b7230 */ /* 0x000fe40000004100 */
[--C-:B------:R-:W-:Y:S02]  /*60a0*/  HADD2.F32 R42, -RZ, R49.reuse.H0_H0 ;  /* 0x20000031ff2a7230 */ /* 0x100fe40000004100 */
[----:B------:R-:W-:Y:S01]  /*60b0*/  UIADD3 UR4, UPT, UPT, UR4, 0xa0, URZ ;  /* 0x000000a004047890 */ /* 0x000fe2000fffe0ff */
[----:B------:R-:W-:Y:S02]  /*60c0*/  HADD2.F32 R44, -RZ, R49.H1_H1 ;  /* 0x30000031ff2c7230 */ /* 0x000fe40000004100 */
[--C-:B------:R-:W-:Y:S01]  /*60d0*/  HADD2.F32 R45, -RZ, R50.reuse.H0_H0 ;  /* 0x20000032ff2d7230 */ /* 0x100fe20000004100 */
[----:B------:R-:W-:Y:S01]  /*60e0*/  UPRMT UR4, UR45, 0x654, UR4 ;  /* 0x000006542d047896 */ /* 0x000fe20008000004 */
[----:B------:R-:W-:Y:S02]  /*60f0*/  HADD2.F32 R46, -RZ, R50.H1_H1 ;  /* 0x30000032ff2e7230 */ /* 0x000fe40000004100 */
[--C-:B------:R-:W-:Y:S02]  /*6100*/  HADD2.F32 R47, -RZ, R51.reuse.H0_H0 ;  /* 0x20000033ff2f7230 */ /* 0x100fe40000004100 */
[----:B------:R-:W-:Y:S02]  /*6110*/  HADD2.F32 R48, -RZ, R51.H1_H1 ;  /* 0x30000033ff307230 */ /* 0x000fe40000004100 */
[C---:B---3--:R-:W-:Y:S01]  /*6120*/  FMUL R4, R32.reuse, R4 ;  /* 0x0000000420047220 */ /* 0x048fe20000400000 */
[C---:B------:R-:W-:Y:S01]  /*6130*/  FMUL R5, R32.reuse, R5 ;  /* 0x0000000520057220 */ /* 0x040fe20000400000 */
[C---:B------:R-:W-:Y:S01]  /*6140*/  FMUL R6, R32.reuse, R6 ;  /* 0x0000000620067220 */ /* 0x040fe20000400000 */
[----:B------:R-:W-:Y:S01]  /*6150*/  SYNCS.ARRIVE.TRANS64.RED.A1T0 RZ, [UR4], RZ ;  /* 0x000000ffffff79a7 */ /* 0x000fe20008100404 */
[C---:B------:R-:W-:Y:S01]  /*6160*/  FFMA R4, R35.reuse, R20, R4 ;  /* 0x0000001423047223 */ /* 0x040fe20000000004 */
[C---:B------:R-:W-:Y:S01]  /*6170*/  FFMA R5, R35.reuse, R34, R5 ;  /* 0x0000002223057223 */ /* 0x040fe20000000005 */
[C---:B------:R-:W-:Y:S01]  /*6180*/  FMUL R7, R32.reuse, R7 ;  /* 0x0000000720077220 */ /* 0x040fe20000400000 */
[C---:B------:R-:W-:Y:S01]  /*6190*/  FMUL R8, R32.reuse, R8 ;  /* 0x0000000820087220 */ /* 0x040fe20000400000 */
[C---:B------:R-:W-:Y:S01]  /*61a0*/  FMUL R9, R32.reuse, R9 ;  /* 0x0000000920097220 */ /* 0x040fe20000400000 */
[C---:B------:R-:W-:Y:S01]  /*61b0*/  FFMA R6, R35.reuse, R21, R6 ;  /* 0x0000001523067223 */ /* 0x040fe20000000006 */
[C---:B------:R-:W-:Y:S01]  /*61c0*/  FMUL R0, R32.reuse, R10 ;  /* 0x0000000a20007220 */ /* 0x040fe20000400000 */
[C---:B------:R-:W-:Y:S01]  /*61d0*/  FFMA R7, R35.reuse, R36, R7 ;  /* 0x0000002423077223 */ /* 0x040fe20000000007 */
[C---:B--2---:R-:W-:Y:S01]  /*61e0*/  FMUL R2, R32.reuse, R11 ;  /* 0x0000000b20027220 */ /* 0x044fe20000400000 */
[C---:B------:R-:W-:Y:S01]  /*61f0*/  FFMA R8, R35.reuse, R37, R8 ;  /* 0x0000002523087223 */ /* 0x040fe20000000008 */
[C---:B------:R-:W-:Y:S01]  /*6200*/  FMUL R3, R32.reuse, R12 ;  /* 0x0000000c20037220 */ /* 0x040fe20000400000 */
        /* <DEDUP_REMOVED lines=12> */
[----:B------:R-:W-:Y:S01]  /*62d0*/  FFMA R15, R35, R44, R15 ;  /* 0x0000002c230f7223 */ /* 0x000fe2000000000f */
[----:B------:R-:W-:Y:S01]  /*62e0*/  FMUL R19, R32, R19 ;  /* 0x0000001320137220 */ /* 0x000fe20000400000 */
[----:B------:R-:W-:Y:S01]  /*62f0*/  F2FP.F16.F32.PACK_AB R64, R5, R4 ;  /* 0x000000040540723e */ /* 0x000fe200000000ff */
[----:B------:R-:W-:Y:S01]  /*6300*/  FFMA R12, R35, R45, R12 ;  /* 0x0000002d230c7223 */ /* 0x000fe2000000000c */
[----:B------:R-:W-:Y:S01]  /*6310*/  F2FP.F16.F32.PACK_AB R65, R7, R6 ;  /* 0x000000060741723e */ /* 0x000fe200000000ff */
[----:B------:R-:W-:Y:S01]  /*6320*/  FFMA R13, R35, R46, R13 ;  /* 0x0000002e230d7223 */ /* 0x000fe2000000000d */
[----:B------:R-:W-:Y:S01]  /*6330*/  F2FP.F16.F32.PACK_AB R66, R9, R8 ;  /* 0x000000080942723e */ /* 0x000fe200000000ff */
[C---:B------:R-:W-:Y:S01]  /*6340*/  FFMA R14, R35.reuse, R47, R14 ;  /* 0x0000002f230e7223 */ /* 0x040fe2000000000e */
[----:B------:R-:W-:Y:S01]  /*6350*/  F2FP.F16.F32.PACK_AB R67, R2, R0 ;  /* 0x000000000243723e */ /* 0x000fe200000000ff */
[----:B------:R-:W-:Y:S01]  /*6360*/  FFMA R19, R35, R48, R19 ;  /* 0x0000003023137223 */ /* 0x000fe20000000013 */
[----:B------:R-:W-:Y:S02]  /*6370*/  F2FP.F16.F32.PACK_AB R76, R10, R3 ;  /* 0x000000030a4c723e */ /* 0x000fe400000000ff */
[----:B------:R-:W-:Y:S01]  /*6380*/  F2FP.F16.F32.PACK_AB R77, R15, R11 ;  /* 0x0000000b0f4d723e */ /* 0x000fe200000000ff */
[----:B------:R1:W-:Y:S01]  /*6390*/  STS.128 [R89+0x200], R64 ;  /* 0x0002004059007388 */ /* 0x0003e20000000c00 */
[----:B------:R-:W-:Y:S02]  /*63a0*/  F2FP.F16.F32.PACK_AB R78, R13, R12 ;  /* 0x0000000c0d4e723e */ /* 0x000fe400000000ff */
[----:B------:R-:W-:Y:S05]  /*63b0*/  F2FP.F16.F32.PACK_AB R79, R19, R14 ;  /* 0x0000000e134f723e */ /* 0x000fea00000000ff */
[----:B------:R1:W-:Y:S01]  /*63c0*/  STS.128 [R93], R76 ;  /* 0x0000004c5d007388 */ /* 0x0003e20000000c00 */
[----:B------:R-:W-:Y:S01]  /*63d0*/  @!PT LDS RZ, [RZ] ;  /* 0x00000000fffff984 */ /* 0x000fe20000000800 */
[----:B------:R-:W-:Y:S01]  /*63e0*/  @!PT LDS RZ, [RZ] ;  /* 0x00000000fffff984 */ /* 0x000fe20000000800 */
[----:B------:R-:W-:Y:S01]  /*63f0*/  @!PT LDS RZ, [RZ] ;  /* 0x00000000fffff984 */ /* 0x000fe20000000800 */
[----:B------:R-:W-:Y:S01]  /*6400*/  @!PT LDS RZ, [RZ] ;  /* 0x00000000fffff984 */ /* 0x000fe20000000800 */
[----:B------:R2:W-:Y:S07]  /*6410*/  MEMBAR.ALL.CTA ;  /* 0x0000000000007992 */ /* 0x0005ee0000008000 */
[----:B--2---:R-:W2:Y:S02]  /*6420*/  FENCE.VIEW.ASYNC.S ;  /* 0x00000000000073c6 */ /* 0x004ea40000000000 */
[----:B--2---:R-:W-:Y:S06]  /*6430*/  BAR.SYNC.DEFER_BLOCKING 0x1, 0x80 ;  /* 0x0042000000007b1d */ /* 0x004fec0000010000 */
[----:B------:R-:W-:Y:S05]  /*6440*/  @P0 BRA `(.L_x_96) ;  /* 0x00000000002c0947 */ /* 0x000fea0003800000 */
[----:B------:R-:W-:Y:S01]  /*6450*/  R2UR UR5, R91 ;  /* 0x000000005b0572ca */ /* 0x000fe200000e0000 */
[----:B------:R-:W-:Y:S01]  /*6460*/  UIADD3 UR4, UP0, UPT, UR42, 0x680, URZ ;  /* 0x000006802a047890 */ /* 0x000fe2000ff1e0ff */
[----:B------:R-:W-:Y:S01]  /*6470*/  R2UR UR7, R63 ;  /* 0x000000003f0772ca */ /* 0x000fe200000e0000 */
[----:B------:R-:W-:Y:S01]  /*6480*/  UMOV UR11, UR60 ;  /* 0x0000003c000b7c82 */ /* 0x000fe20008000000 */
[----:B------:R-:W-:Y:S09]  /*6490*/  R2UR UR6, R69 ;  /* 0x00000000450672ca */ /* 0x000ff200000e0000 */
[----:B------:R-:W-:Y:S02]  /*64a0*/  UIADD3 UR8, UPT, UPT, UR36, 0x200, UR5 ;  /* 0x0000020024087890 */ /* 0x000fe4000fffe005 */
[----:B------:R-:W-:Y:S02]  /*64b0*/  USHF.L.U32 UR9, UR7, 0x4, URZ ;  /* 0x0000000407097899 */ /* 0x000fe400080006ff */
[----:B------:R-:W-:Y:S02]  /*64c0*/  USHF.L.U32 UR10, UR6, 0x7, URZ ;  /* 0x00000007060a7899 */ /* 0x000fe400080006ff */
[----:B------:R-:W-:Y:S09]  /*64d0*/  UIADD3.X UR5, UPT, UPT, URZ, UR43, URZ, UP0, !UPT ;  /* 0x0000002bff057290 */ /* 0x000ff200087fe4ff */
[----:B------:R2:W-:Y:S02]  /*64e0*/  UTMASTG.3D [UR8], [UR4] ;  /* 0x00000008040073b5 */ /* 0x0005e40008010000 */
[----:B--2---:R0:W-:Y:S02]  /*64f0*/  UTMACMDFLUSH ;  /* 0x00000000000079b7 */ /* 0x0041e40000000000 */
.L_x_96:
[----:B------:R-:W-:Y:S05]  /*6500*/  BSYNC.RECONVERGENT B0 ;  /* 0x0000000000007941 */ /* 0x000fea0003800200 */
.L_x_95:
[----:B------:R-:W-:Y:S04]  /*6510*/  BSSY.RECONVERGENT B0, `(.L_x_97) ;  /* 0x0000003000007945 */ /* 0x000fe80003800200 */
[----:B------:R-:W-:Y:S05]  /*6520*/  @P0 BRA `(.L_x_98) ;  /* 0x0000000000040947 */ /* 0x000fea0003800000 */
[----:B------:R-:W-:Y:S04]  /*6530*/  DEPBAR.LE SB0, 0x0 ;  /* 0x000080000000791a */ /* 0x000fe80000000000 */
.L_x_98:
[----:B------:R-:W-:Y:S05]  /*6540*/  BSYNC.RECONVERGENT B0 ;  /* 0x0000000000007941 */ /* 0x000fea0003800200 */
.L_x_97:
[----:B------:R-:W-:Y:S01]  /*6550*/  BAR.SYNC.DEFER_BLOCKING 0x1, 0x80 ;  /* 0x0042000000007b1d */ /* 0x000fe20000010000 */
[----:B------:R-:W-:Y:S01]  /*6560*/  UIADD3 UR37, UPT, UPT, UR37, 0x1, URZ ;  /* 0x0000000125257890 */ /* 0x000fe2000fffe0ff */
[----:B------:R-:W-:Y:S02]  /*6570*/  IADD3 R0, PT, PT, R30, 0x1, RZ ;  /* 0x000000011e007810 */ /* 0x000fe40007ffe0ff */
[----:B------:R-:W-:Y:S01]  /*6580*/  IADD3 R82, PT, PT, R82, 0x1, RZ ;  /* 0x0000000152527810 */ /* 0x000fe20007ffe0ff */
[----:B------:R-:W-:Y:S09]  /*6590*/  UISETP.NE.AND UP0, UPT, UR37, URZ, UPT ;  /* 0x000000ff2500728c */ /* 0x000ff2000bf05270 */
[----:B------:R-:W-:Y:S05]  /*65a0*/  BRA.U !UP0, `(.L_x_99) ;  /* 0x0000000108287547 */ /* 0x000fea000b800000 */
[----:B------:R-:W-:Y:S01]  /*65b0*/  ISETP.NE.AND P0, PT, R92, RZ, PT ;  /* 0x000000ff5c00720c */ /* 0x000fe20003f05270 */
[----:B------:R-:W-:Y:S11]  /*65c0*/  IMAD.U32 R2, RZ, RZ, UR45 ;  /* 0x0000002dff027e24 */ /* 0x000ff6000f8e00ff */
[----:B------:R-:W-:Y:S01]  /*65d0*/  @!UPT UIADD3 URZ, UPT, UPT, URZ, URZ, URZ ;  /* 0x000000fffffff290 */ /* 0x000fe2000fffe0ff */
[C---:B------:R-:W-:Y:S01]  /*65e0*/  @P0 LEA R3, R81.reuse, UR36, 0x3 ;  /* 0x0000002451030c11 */ /* 0x040fe2000f8e18ff */
[----:B------:R-:W-:Y:S04]  /*65f0*/  VIADD R81, R81, 0x1 ;  /* 0x0000000151517836 */ /* 0x000fe80000000000 */
[----:B------:R-:W-:Y:S05]  /*6600*/  @P0 VIADD R3, R3, 0x40 ;  /* 0x0000004003030836 */ /* 0x000fea0000000000 */
[----:B------:R-:W-:Y:S04]  /*6610*/  @P0 PRMT R2, R2, 0x654, R3 ;  /* 0x0000065402020816 */ /* 0x000fe80000000003 */
[----:B------:R2:W-:Y:S01]  /*6620*/  @P0 SYNCS.ARRIVE.TRANS64.RED.A1T0 RZ, [R2+URZ], RZ ;  /* 0x000000ff02ff09a7 */ /* 0x0005e200081004ff */
[C---:B------:R-:W-:Y:S04]  /*6630*/  ISETP.NE.AND P0, PT, R81.reuse, 0x2, PT ;  /* 0x000000025100780c */ /* 0x040fe80003f05270 */
[----:B------:R-:W-:Y:S09]  /*6640*/  SEL R81, R81, RZ, P0 ;  /* 0x000000ff51517207 */ /* 0x000ff20000000000 */
.L_x_99:
[----:B------:R-:W-:Y:S01]  /*6650*/  ISETP.NE.AND P3, PT, R88, RZ, PT ;  /* 0x000000ff5800720c */ /* 0x000fe20003f65270 */
[----:B------:R-:W-:Y:S01]  /*6660*/  IMAD.IADD R63, R29, 0x1, R62 ;  /* 0x000000011d3f7824 */ /* 0x000fe200078e023e */
[----:B------:R-:W-:Y:S01]  /*6670*/  ISETP.NE.AND P0, PT, R90, 0x2, PT ;  /* 0x000000025a00780c */ /* 0x000fe20003f05270 */
[----:B------:R-:W-:Y:S01]  /*6680*/  IMAD.IADD R69, R31, 0x1, R68 ;  /* 0x000000011f457824 */ /* 0x000fe200078e0244 */
[----:B------:R-:W-:Y:S02]  /*6690*/  ISETP.NE.AND P1, PT, R0, 0x4, PT ;  /* 0x000000040000780c */ /* 0x000fe40003f25270 */
[----:B------:R-:W-:Y:S02]  /*66a0*/  ISETP.NE.AND P2, PT, R82, 0x2, PT ;  /* 0x000000025200780c */ /* 0x000fe40003f45270 */
[----:B------:R-:W-:Y:S02]  /*66b0*/  SEL R4, RZ, 0x1, P0 ;  /* 0x00000001ff047807 */ /* 0x000fe40000000000 */
[----:B------:R-:W-:Y:S02]  /*66c0*/  SEL R3, RZ, 0x1, P1 ;  /* 0x00000001ff037807 */ /* 0x000fe40000800000 */
[----:B--2---:R-:W-:Y:S02]  /*66d0*/  SEL R2, RZ, 0x1, P2 ;  /* 0x00000001ff027807 */ /* 0x004fe40001000000 */
[----:B------:R-:W-:Y:S02]  /*66e0*/  @P3 R2UR UR60, R80 ;  /* 0x00000000503c32ca */ /* 0x000fe400000e0000 */
[----:B------:R-:W-:Y:S02]  /*66f0*/  LOP3.LUT R83, R83, R4, RZ, 0x3c, !PT ;  /* 0x0000000453537212 */ /* 0x000fe400078e3cff */
[----:B------:R-:W-:Y:S02]  /*6700*/  LOP3.LUT R84, R84, R3, RZ, 0x3c, !PT ;  /* 0x0000000354547212 */ /* 0x000fe400078e3cff */
[----:B------:R-:W-:Y:S02]  /*6710*/  LOP3.LUT R85, R85, R2, RZ, 0x3c, !PT ;  /* 0x0000000255557212 */ /* 0x000fe400078e3cff */
[----:B------:R-:W-:Y:S02]  /*6720*/  SEL R90, R90, RZ, P0 ;  /* 0x000000ff5a5a7207 */ /* 0x000fe40000000000 */
[----:B------:R-:W-:Y:S02]  /*6730*/  SEL R30, R0, RZ, P1 ;  /* 0x000000ff001e7207 */ /* 0x000fe40000800000 */
[----:B------:R-:W-:Y:S01]  /*6740*/  SEL R82, R82, RZ, P2 ;  /* 0x000000ff52527207 */ /* 0x000fe20001000000 */
[----:B------:R-:W-:Y:S06]  /*6750*/  @P3 BRA `(.L_x_100) ;  /* 0xffffffe800743947 */ /* 0x000fec000383ffff */
[----:B------:R-:W-:-:S09]  /*6760*/  UISETP.NE.AND UP0, UPT, UR38, URZ, UPT ;  /* 0x000000ff2600728c */ /* 0x000fd2000bf05270 */
[----:B------:R-:W-:Y:S05]  /*6770*/  BRA.U !UP0, `(.L_x_101) ;  /* 0x0000000108487547 */ /* 0x000fea000b800000 */
[----:B------:R-:W2:Y:S02]  /*6780*/  LDCU.64 UR4, c[0x0][0x890] ;  /* 0x00011200ff0477ac */ /* 0x000ea40008000a00 */
[----:B--2---:R-:W-:-:S04]  /*6790*/  UISETP.NE.U32.AND UP0, UPT, UR4, URZ, UPT ;  /* 0x000000ff0400728c */ /* 0x004fc8000bf05070 */
[----:B------:R-:W-:-:S09]  /*67a0*/  UISETP.NE.AND.EX UP0, UPT, UR5, URZ, UPT, UP0 ;  /* 0x000000ff0500728c */ /* 0x000fd2000bf05300 */
[----:B------:R-:W-:Y:S05]  /*67b0*/  BRA.U UP0, `(.L_x_102) ;  /* 0x00000001000c7547 */ /* 0x000fea000b800000 */
[----:B------:R-:W-:-:S13]  /*67c0*/  FSETP.NEU.AND P0, PT, R35, RZ, PT ;  /* 0x000000ff2300720b */ /* 0x000fda0003f0d000 */
[----:B------:R-:W-:Y:S05]  /*67d0*/  @!P0 EXIT ;  /* 0x000000000000894d */ /* 0x000fea0003800000 */
[----:B------:R-:W-:Y:S05]  /*67e0*/  BRA `(.L_x_101) ;  /* 0x00000000002c7947 */ /* 0x000fea0003800000 */
.L_x_102:
[----:B------:R-:W-:Y:S01]  /*67f0*/  LOP3.LUT P0, RZ, R70, 0xff, RZ, 0xc0, !PT ;  /* 0x000000ff46ff7812 */ /* 0x000fe2000780c0ff */
[----:B------:R-:W-:-:S12]  /*6800*/  BSSY.RECONVERGENT B0, `(.L_x_101) ;  /* 0x0000009000007945 */ /* 0x000fd80003800200 */
[----:B------:R-:W-:Y:S05]  /*6810*/  @P0 BRA `(.L_x_103) ;  /* 0x0000000000140947 */ /* 0x000fea0003800000 */
[----:B------:R-:W2:Y:S02]  /*6820*/  LDCU.64 UR4, c[0x0][0x888] ;  /* 0x00011100ff0477ac */ /* 0x000ea40008000a00 */
[----:B--2---:R-:W-:-:S04]  /*6830*/  ISETP.NE.U32.AND P0, PT, RZ, UR4, PT ;  /* 0x00000004ff007c0c */ /* 0x004fc8000bf05070 */
[----:B------:R-:W-:-:S13]  /*6840*/  ISETP.NE.AND.EX P0, PT, RZ, UR5, PT, P0 ;  /* 0x00000005ff007c0c */ /* 0x000fda000bf05300 */
[----:B------:R-:W-:Y:S05]  /*6850*/  @!P0 EXIT ;  /* 0x000000000000894d */ /* 0x000fea0003800000 */
[----:B------:R-:W-:Y:S05]  /*6860*/  BRA `(.L_x_104) ;  /* 0x0000000000087947 */ /* 0x000fea0003800000 */
.L_x_103:
[----:B------:R-:W-:-:S13]  /*6870*/  FSETP.NEU.AND P0, PT, R35, RZ, PT ;  /* 0x000000ff2300720b */ /* 0x000fda0003f0d000 */
[----:B------:R-:W-:Y:S05]  /*6880*/  @!P0 EXIT ;  /* 0x000000000000894d */ /* 0x000fea0003800000 */
.L_x_104:
[----:B------:R-:W-:Y:S05]  /*6890*/  BSYNC.RECONVERGENT B0 ;  /* 0x0000000000007941 */ /* 0x000fea0003800200 */
.L_x_101:
[----:B------:R-:W-:-:S04]  /*68a0*/  DEPBAR.LE SB0, 0x0 ;  /* 0x000080000000791a */ /* 0x000fc80000000000 */
[----:B------:R-:W-:Y:S05]  /*68b0*/  EXIT ;  /* 0x000000000000794d */ /* 0x000fea0003800000 */
.L_x_19:
[----:B--2---:R2:W1:Y:S02]  /*68c0*/  SYNCS.PHASECHK.TRANS64.TRYWAIT P0, [R3+URZ+0xd0], R2 ;  /* 0x0000d002030075a7 */ /* 0x00446400080011ff */
[----:B-1----:R-:W-:Y:S05]  /*68d0*/  @!P0 NANOSLEEP.SYNCS 0x989680 ;  /* 0x009896800000895d */ /* 0x002fea0003900000 */
[----:B------:R-:W1:Y:S02]  /*68e0*/  @!P0 SYNCS.PHASECHK.TRANS64 P0, [R3+URZ+0xd0], R2 ;  /* 0x0000d002030085a7 */ /* 0x000e6400080010ff */
[----:B-1----:R-:W-:Y:S05]  /*68f0*/  @!P0 BRA `(.L_x_19) ;  /* 0xfffffffc00f08947 */ /* 0x002fea000383ffff */
[----:B------:R-:W-:Y:S05]  /*6900*/  BRA `(.L_x_105) ;  /* 0xffffffac00207947 */ /* 0x000fea000383ffff */
.L_x_22:
[----:B-1----:R-:W-:-:S07]  /*6910*/  MOV R2, UR57 ;  /* 0x0000003900027c02 */ /* 0x002fce0008000f00 */
.L_x_106:
[----:B-1----:R1:W2:Y:S02]  /*6920*/  SYNCS.PHASECHK.TRANS64.TRYWAIT P0, [R2+URZ+0x18], R5 ;  /* 0x00001805020075a7 */ /* 0x0022a400080011ff */
[----:B--2---:R-:W-:Y:S05]  /*6930*/  @!P0 NANOSLEEP.SYNCS 0x989680 ;  /* 0x009896800000895d */ /* 0x004fea0003900000 */
[----:B------:R-:W2:Y:S02]  /*6940*/  @!P0 SYNCS.PHASECHK.TRANS64 P0, [R2+URZ+0x18], R5 ;  /* 0x00001805020085a7 */ /* 0x000ea400080010ff */
[----:B--2---:R-:W-:Y:S05]  /*6950*/  @!P0 BRA `(.L_x_106) ;  /* 0xfffffffc00f08947 */ /* 0x004fea000383ffff */
[----:B------:R-:W-:Y:S05]  /*6960*/  BRA `(.L_x_21) ;  /* 0xffffffac00707947 */ /* 0x000fea000383ffff */
.L_x_30:
[----:B------:R-:W-:-:S07]  /*6970*/  MOV R2, UR57 ;  /* 0x0000003900027c02 */ /* 0x000fce0008000f00 */
.L_x_107:
[----:B-1----:R1:W2:Y:S02]  /*6980*/  SYNCS.PHASECHK.TRANS64.TRYWAIT P0, [R2+URZ+0x18], R5 ;  /* 0x00001805020075a7 */ /* 0x0022a400080011ff */
[----:B--2---:R-:W-:Y:S05]  /*6990*/  @!P0 NANOSLEEP.SYNCS 0x989680 ;  /* 0x009896800000895d */ /* 0x004fea0003900000 */
[----:B------:R-:W2:Y:S02]  /*69a0*/  @!P0 SYNCS.PHASECHK.TRANS64 P0, [R2+URZ+0x18], R5 ;  /* 0x00001805020085a7 */ /* 0x000ea400080010ff */
[----:B--2---:R-:W-:Y:S05]  /*69b0*/  @!P0 BRA `(.L_x_107) ;  /* 0xfffffffc00f08947 */ /* 0x004fea000383ffff */
[----:B------:R-:W-:Y:S05]  /*69c0*/  BRA `(.L_x_29) ;  /* 0xffffffb000b07947 */ /* 0x000fea000383ffff */
.L_x_36:
[----:B-1----:R1:W2:Y:S02]  /*69d0*/  SYNCS.PHASECHK.TRANS64.TRYWAIT P0, [R2+URZ+0x60], R3 ;  /* 0x00006003020075a7 */ /* 0x0022a400080011ff */
[----:B--2---:R-:W-:Y:S05]  /*69e0*/  @!P0 NANOSLEEP.SYNCS 0x989680 ;  /* 0x009896800000895d */ /* 0x004fea0003900000 */
[----:B------:R-:W2:Y:S02]  /*69f0*/  @!P0 SYNCS.PHASECHK.TRANS64 P0, [R2+URZ+0x60], R3 ;  /* 0x00006003020085a7 */ /* 0x000ea400080010ff */
[----:B--2---:R-:W-:Y:S05]  /*6a00*/  @!P0 BRA `(.L_x_36) ;  /* 0xfffffffc00f08947 */ /* 0x004fea000383ffff */
[----:B------:R-:W-:Y:S05]  /*6a10*/  BRA `(.L_x_108) ;  /* 0xffffffb400d07947 */ /* 0x000fea000383ffff */
.L_x_40:
[----:B----4-:R-:W-:-:S07]  /*6a20*/  MOV R0, UR4 ;  /* 0x0000000400007c02 */ /* 0x010fce0008000f00 */
.L_x_109:
[----:B-1----:R1:W2:Y:S02]  /*6a30*/  SYNCS.PHASECHK.TRANS64.TRYWAIT P0, [R0+URZ], R3 ;  /* 0x00000003000075a7 */ /* 0x0022a400080011ff */
[----:B--2---:R-:W-:Y:S05]  /*6a40*/  @!P0 NANOSLEEP.SYNCS 0x989680 ;  /* 0x009896800000895d */ /* 0x004fea0003900000 */
[----:B------:R-:W2:Y:S02]  /*6a50*/  @!P0 SYNCS.PHASECHK.TRANS64 P0, [R0+URZ], R3 ;  /* 0x00000003000085a7 */ /* 0x000ea400080010ff */
[----:B--2---:R-:W-:Y:S05]  /*6a60*/  @!P0 BRA `(.L_x_109) ;  /* 0xfffffffc00f08947 */ /* 0x004fea000383ffff */
[----:B------:R-:W-:Y:S05]  /*6a70*/  BRA `(.L_x_110) ;  /* 0xffffffbc00407947 */ /* 0x000fea000383ffff */
.L_x_41:
[----:B----4-:R-:W-:-:S07]  /*6a80*/  MOV R0, UR5 ;  /* 0x0000000500007c02 */ /* 0x010fce0008000f00 */
.L_x_111:
[----:B-1----:R1:W2:Y:S02]  /*6a90*/  SYNCS.PHASECHK.TRANS64.TRYWAIT P0, [R0+URZ], R3 ;  /* 0x00000003000075a7 */ /* 0x0022a400080011ff */
[----:B--2---:R-:W-:Y:S05]  /*6aa0*/  @!P0 NANOSLEEP.SYNCS 0x989680 ;  /* 0x009896800000895d */ /* 0x004fea0003900000 */
[----:B------:R-:W2:Y:S02]  /*6ab0*/  @!P0 SYNCS.PHASECHK.TRANS64 P0, [R0+URZ], R3 ;  /* 0x00000003000085a7 */ /* 0x000ea400080010ff */
[----:B--2---:R-:W-:Y:S05]  /*6ac0*/  @!P0 BRA `(.L_x_111) ;  /* 0xfffffffc00f08947 */ /* 0x004fea000383ffff */
[----:B------:R-:W-:Y:S05]  /*6ad0*/  BRA `(.L_x_112) ;  /* 0xffffffbc004c7947 */ /* 0x000fea000383ffff */
.L_x_44:
[----:B-1----:R1:W2:Y:S02]  /*6ae0*/  SYNCS.PHASECHK.TRANS64.TRYWAIT P0, [R0+URZ+0xc0], R5 ;  /* 0x0000c005000075a7 */ /* 0x0022a400080011ff */
[----:B--2---:R-:W-:Y:S05]  /*6af0*/  @!P0 NANOSLEEP.SYNCS 0x989680 ;  /* 0x009896800000895d */ /* 0x004fea0003900000 */
[----:B------:R-:W2:Y:S02]  /*6b00*/  @!P0 SYNCS.PHASECHK.TRANS64 P0, [R0+URZ+0xc0], R5 ;  /* 0x0000c005000085a7 */ /* 0x000ea400080010ff */
[----:B--2---:R-:W-:Y:S05]  /*6b10*/  @!P0 BRA `(.L_x_44) ;  /* 0xfffffffc00f08947 */ /* 0x004fea000383ffff */
[----:B------:R-:W-:Y:S05]  /*6b20*/  BRA `(.L_x_113) ;  /* 0xffffffbc00a87947 */ /* 0x000fea000383ffff */
.L_x_45:
[----:B------:R-:W-:-:S07]  /*6b30*/  MOV R0, UR4 ;  /* 0x0000000400007c02 */ /* 0x000fce0008000f00 */
.L_x_114:
[----:B-1----:R1:W2:Y:S02]  /*6b40*/  SYNCS.PHASECHK.TRANS64.TRYWAIT P0, [R0+URZ+0x70], R5 ;  /* 0x00007005000075a7 */ /* 0x0022a400080011ff */
[----:B--2---:R-:W-:Y:S05]  /*6b50*/  @!P0 NANOSLEEP.SYNCS 0x989680 ;  /* 0x009896800000895d */ /* 0x004fea0003900000 */
[----:B------:R-:W2:Y:S02]  /*6b60*/  @!P0 SYNCS.PHASECHK.TRANS64 P0, [R0+URZ+0x70], R5 ;  /* 0x00007005000085a7 */ /* 0x000ea400080010ff */
[----:B--2---:R-:W-:Y:S05]  /*6b70*/  @!P0 BRA `(.L_x_114) ;  /* 0xfffffffc00f08947 */ /* 0x004fea000383ffff */
[----:B------:R-:W-:Y:S05]  /*6b80*/  BRA `(.L_x_115) ;  /* 0xffffffbc00b87947 */ /* 0x000fea000383ffff */
.L_x_46:
[----:B-1----:R1:W2:Y:S02]  /*6b90*/  SYNCS.PHASECHK.TRANS64.TRYWAIT P1, [R0+URZ+0x60], R5 ;  /* 0x00006005000075a7 */ /* 0x0022a400080211ff */
[----:B--2---:R-:W-:Y:S05]  /*6ba0*/  @!P1 NANOSLEEP.SYNCS 0x989680 ;  /* 0x009896800000995d */ /* 0x004fea0003900000 */
[----:B------:R-:W2:Y:S02]  /*6bb0*/  @!P1 SYNCS.PHASECHK.TRANS64 P1, [R0+URZ+0x60], R5 ;  /* 0x00006005000095a7 */ /* 0x000ea400080210ff */
[----:B--2---:R-:W-:Y:S05]  /*6bc0*/  @!P1 BRA `(.L_x_46) ;  /* 0xfffffffc00f09947 */ /* 0x004fea000383ffff */
[----:B------:R-:W-:Y:S05]  /*6bd0*/  BRA `(.L_x_116) ;  /* 0xffffffbc00e87947 */ /* 0x000fea000383ffff */
.L_x_49:
[----:B------:R-:W-:-:S07]  /*6be0*/  MOV R0, UR4 ;  /* 0x0000000400007c02 */ /* 0x000fce0008000f00 */
.L_x_117:
[----:B-1----:R1:W2:Y:S02]  /*6bf0*/  SYNCS.PHASECHK.TRANS64.TRYWAIT P0, [R0+URZ+0x70], R3 ;  /* 0x00007003000075a7 */ /* 0x0022a400080011ff */
[----:B--2---:R-:W-:Y:S05]  /*6c00*/  @!P0 NANOSLEEP.SYNCS 0x989680 ;  /* 0x009896800000895d */ /* 0x004fea0003900000 */
[----:B------:R-:W2:Y:S02]  /*6c10*/  @!P0 SYNCS.PHASECHK.TRANS64 P0, [R0+URZ+0x70], R3 ;  /* 0x00007003000085a7 */ /* 0x000ea400080010ff */
[----:B--2---:R-:W-:Y:S05]  /*6c20*/  @!P0 BRA `(.L_x_117) ;  /* 0xfffffffc00f08947 */ /* 0x004fea000383ffff */
[----:B------:R-:W-:Y:S05]  /*6c30*/  BRA `(.L_x_48) ;  /* 0xffffffc0003c7947 */ /* 0x000fea000383ffff */
.L_x_56:
[----:B-1----:R1:W2:Y:S02]  /*6c40*/  SYNCS.PHASECHK.TRANS64.TRYWAIT P1, [R0+URZ+0x60], R5 ;  /* 0x00006005000075a7 */ /* 0x0022a400080211ff */
[----:B--2---:R-:W-:Y:S05]  /*6c50*/  @!P1 NANOSLEEP.SYNCS 0x989680 ;  /* 0x009896800000995d */ /* 0x004fea0003900000 */
[----:B------:R-:W2:Y:S02]  /*6c60*/  @!P1 SYNCS.PHASECHK.TRANS64 P1, [R0+URZ+0x60], R5 ;  /* 0x00006005000095a7 */ /* 0x000ea400080210ff */
[----:B--2---:R-:W-:Y:S05]  /*6c70*/  @!P1 BRA `(.L_x_56) ;  /* 0xfffffffc00f09947 */ /* 0x004fea000383ffff */
[----:B------:R-:W-:Y:S05]  /*6c80*/  BRA `(.L_x_118) ;  /* 0xffffffc400ac7947 */ /* 0x000fea000383ffff */
.L_x_57:
[----:B------:R-:W-:-:S13]  /*6c90*/  R2UR UR4, R13 ;  /* 0x000000000d0472ca */ /* 0x000fda00000e0000 */
[----:B------:R-:W-:-:S07]  /*6ca0*/  MOV R3, UR4 ;  /* 0x0000000400037c02 */ /* 0x000fce0008000f00 */
.L_x_119:
[----:B-1----:R1:W2:Y:S02]  /*6cb0*/  SYNCS.PHASECHK.TRANS64.TRYWAIT P0, [R3+URZ+0xa0], R0 ;  /* 0x0000a000030075a7 */ /* 0x0022a400080011ff */
[----:B--2---:R-:W-:Y:S05]  /*6cc0*/  @!P0 NANOSLEEP.SYNCS 0x989680 ;  /* 0x009896800000895d */ /* 0x004fea0003900000 */
[----:B------:R-:W2:Y:S02]  /*6cd0*/  @!P0 SYNCS.PHASECHK.TRANS64 P0, [R3+URZ+0xa0], R0 ;  /* 0x0000a000030085a7 */ /* 0x000ea400080010ff */
[----:B--2---:R-:W-:Y:S05]  /*6ce0*/  @!P0 BRA `(.L_x_119) ;  /* 0xfffffffc00f08947 */ /* 0x004fea000383ffff */
[----:B------:R-:W-:Y:S05]  /*6cf0*/  BRA `(.L_x_120) ;  /* 0xffffffc400ec7947 */ /* 0x000fea000383ffff */
.L_x_60:
[----:B------:R-:W-:Y:S07]  /*6d00*/  MOV R0, UR5 ;  /* 0x0000000500007c02 */ /* 0x000fee0008000f00 */
.L_x_121:
[----:B-1----:R1:W2:Y:S02]  /*6d10*/  SYNCS.PHASECHK.TRANS64.TRYWAIT P0, [R0+URZ], R3 ;  /* 0x00000003000075a7 */ /* 0x0022a400080011ff */
[----:B--2---:R-:W-:Y:S05]  /*6d20*/  @!P0 NANOSLEEP.SYNCS 0x989680 ;  /* 0x009896800000895d */ /* 0x004fea0003900000 */
[----:B------:R-:W2:Y:S02]  /*6d30*/  @!P0 SYNCS.PHASECHK.TRANS64 P0, [R0+URZ], R3 ;  /* 0x00000003000085a7 */ /* 0x000ea400080010ff */
[----:B--2---:R-:W-:Y:S05]  /*6d40*/  @!P0 BRA `(.L_x_121) ;  /* 0xfffffffc00f08947 */ /* 0x004fea000383ffff */
[----:B------:R-:W-:Y:S05]  /*6d50*/  BRA `(.L_x_59) ;  /* 0xffffffc800087947 */ /* 0x000fea000383ffff */
.L_x_63:
[----:B------:R-:W-:-:S07]  /*6d60*/  MOV R0, UR4 ;  /* 0x0000000400007c02 */ /* 0x000fce0008000f00 */
.L_x_122:
[----:B-1----:R1:W2:Y:S02]  /*6d70*/  SYNCS.PHASECHK.TRANS64.TRYWAIT P0, [R0+URZ], R3 ;  /* 0x00000003000075a7 */ /* 0x0022a400080011ff */
[----:B--2---:R-:W-:Y:S05]  /*6d80*/  @!P0 NANOSLEEP.SYNCS 0x989680 ;  /* 0x009896800000895d */ /* 0x004fea0003900000 */
[----:B------:R-:W2:Y:S02]  /*6d90*/  @!P0 SYNCS.PHASECHK.TRANS64 P0, [R0+URZ], R3 ;  /* 0x00000003000085a7 */ /* 0x000ea400080010ff */
[----:B--2---:R-:W-:Y:S05]  /*6da0*/  @!P0 BRA `(.L_x_122) ;  /* 0xfffffffc00f08947 */ /* 0x004fea000383ffff */
[----:B------:R-:W-:Y:S05]  /*6db0*/  BRA `(.L_x_123) ;  /* 0xffffffd000207947 */ /* 0x000fea000383ffff */
.L_x_64:
[----:B------:R-:W-:-:S07]  /*6dc0*/  MOV R0, UR5 ;  /* 0x0000000500007c02 */ /* 0x000fce0008000f00 */
.L_x_124:
[----:B-1----:R1:W2:Y:S02]  /*6dd0*/  SYNCS.PHASECHK.TRANS64.TRYWAIT P0, [R0+URZ], R3 ;  /* 0x00000003000075a7 */ /* 0x0022a400080011ff */
[----:B--2---:R-:W-:Y:S05]  /*6de0*/  @!P0 NANOSLEEP.SYNCS 0x989680 ;  /* 0x009896800000895d */ /* 0x004fea0003900000 */
[----:B------:R-:W2:Y:S02]  /*6df0*/  @!P0 SYNCS.PHASECHK.TRANS64 P0, [R0+URZ], R3 ;  /* 0x00000003000085a7 */ /* 0x000ea400080010ff */
[----:B--2---:R-:W-:Y:S05]  /*6e00*/  @!P0 BRA `(.L_x_124) ;  /* 0xfffffffc00f08947 */ /* 0x004fea000383ffff */
[----:B------:R-:W-:Y:S05]  /*6e10*/  BRA `(.L_x_125) ;  /* 0xffffffd000307947 */ /* 0x000fea000383ffff */
.L_x_65:
[----:B------:R-:W-:-:S07]  /*6e20*/  MOV R0, UR5 ;  /* 0x0000000500007c02 */ /* 0x000fce0008000f00 */
.L_x_126:
[----:B-1----:R1:W2:Y:S02]  /*6e30*/  SYNCS.PHASECHK.TRANS64.TRYWAIT P0, [R0+URZ], R3 ;  /* 0x00000003000075a7 */ /* 0x0022a400080011ff */
[----:B--2---:R-:W-:Y:S05]  /*6e40*/  @!P0 NANOSLEEP.SYNCS 0x989680 ;  /* 0x009896800000895d */ /* 0x004fea0003900000 */
[----:B------:R-:W2:Y:S02]  /*6e50*/  @!P0 SYNCS.PHASECHK.TRANS64 P0, [R0+URZ], R3 ;  /* 0x00000003000085a7 */ /* 0x000ea400080010ff */
[----:B--2---:R-:W-:Y:S05]  /*6e60*/  @!P0 BRA `(.L_x_126) ;  /* 0xfffffffc00f08947 */ /* 0x004fea000383ffff */
[----:B------:R-:W-:Y:S05]  /*6e70*/  BRA `(.L_x_127) ;  /* 0xffffffd0003c7947 */ /* 0x000fea000383ffff */
.L_x_66:
[----:B------:R-:W-:-:S07]  /*6e80*/  MOV R0, UR4 ;  /* 0x0000000400007c02 */ /* 0x000fce0008000f00 */
.L_x_128:
[----:B-1----:R1:W2:Y:S02]  /*6e90*/  SYNCS.PHASECHK.TRANS64.TRYWAIT P0, [R0+URZ], R3 ;  /* 0x00000003000075a7 */ /* 0x0022a400080011ff */
[----:B--2---:R-:W-:Y:S05]  /*6ea0*/  @!P0 NANOSLEEP.SYNCS 0x989680 ;  /* 0x009896800000895d */ /* 0x004fea0003900000 */
[----:B------:R-:W2:Y:S02]  /*6eb0*/  @!P0 SYNCS.PHASECHK.TRANS64 P0, [R0+URZ], R3 ;  /* 0x00000003000085a7 */ /* 0x000ea400080010ff */
[----:B--2---:R-:W-:Y:S05]  /*6ec0*/  @!P0 BRA `(.L_x_128) ;  /* 0xfffffffc00f08947 */ /* 0x004fea000383ffff */
[----:B------:R-:W-:Y:S05]  /*6ed0*/  BRA `(.L_x_129) ;  /* 0xffffffd000487947 */ /* 0x000fea000383ffff */
.L_x_71:
[----:B--2---:R2:W3:Y:S02]  /*6ee0*/  SYNCS.PHASECHK.TRANS64.TRYWAIT P0, [R0+URZ+0x60], R3 ;  /* 0x00006003000075a7 */ /* 0x0044e400080011ff */
[----:B---3--:R-:W-:Y:S05]  /*6ef0*/  @!P0 NANOSLEEP.SYNCS 0x989680 ;  /* 0x009896800000895d */ /* 0x008fea0003900000 */
[----:B------:R-:W3:Y:S02]  /*6f00*/  @!P0 SYNCS.PHASECHK.TRANS64 P0, [R0+URZ+0x60], R3 ;  /* 0x00006003000085a7 */ /* 0x000ee400080010ff */
[----:B---3--:R-:W-:Y:S05]  /*6f10*/  @!P0 BRA `(.L_x_71) ;  /* 0xfffffffc00f08947 */ /* 0x008fea000383ffff */
[----:B------:R-:W-:Y:S05]  /*6f20*/  BRA `(.L_x_130) ;  /* 0xffffffd400447947 */ /* 0x000fea000383ffff */
.L_x_74:
[----:B------:R-:W-:Y:S07]  /*6f30*/  MOV R0, UR7 ;  /* 0x0000000700007c02 */ /* 0x000fee0008000f00 */
.L_x_131:
[----:B--2---:R2:W3:Y:S02]  /*6f40*/  SYNCS.PHASECHK.TRANS64.TRYWAIT P0, [R0+URZ+0x58], R3 ;  /* 0x00005803000075a7 */ /* 0x0044e400080011ff */
[----:B---3--:R-:W-:Y:S05]  /*6f50*/  @!P0 NANOSLEEP.SYNCS 0x989680 ;  /* 0x009896800000895d */ /* 0x008fea0003900000 */
[----:B------:R-:W3:Y:S02]  /*6f60*/  @!P0 SYNCS.PHASECHK.TRANS64 P0, [R0+URZ+0x58], R3 ;  /* 0x00005803000085a7 */ /* 0x000ee400080010ff */
[----:B---3--:R-:W-:Y:S05]  /*6f70*/  @!P0 BRA `(.L_x_131) ;  /* 0xfffffffc00f08947 */ /* 0x008fea000383ffff */
[----:B------:R-:W-:Y:S05]  /*6f80*/  BRA `(.L_x_73) ;  /* 0xffffffd8002c7947 */ /* 0x000fea000383ffff */
.L_x_77:
[----:B------:R-:W-:Y:S07]  /*6f90*/  MOV R3, UR5 ;  /* 0x0000000500037c02 */ /* 0x000fee0008000f00 */
.L_x_132:
[----:B-1----:R1:W2:Y:S02]  /*6fa0*/  SYNCS.PHASECHK.TRANS64.TRYWAIT P2, [R3+URZ+0x40], R12 ;  /* 0x0000400c030075a7 */ /* 0x0022a400080411ff */
[----:B--2---:R-:W-:Y:S05]  /*6fb0*/  @!P2 NANOSLEEP.SYNCS 0x989680 ;  /* 0x009896800000a95d */ /* 0x004fea0003900000 */
[----:B------:R-:W2:Y:S02]  /*6fc0*/  @!P2 SYNCS.PHASECHK.TRANS64 P2, [R3+URZ+0x40], R12 ;  /* 0x0000400c0300a5a7 */ /* 0x000ea400080410ff */
[----:B--2---:R-:W-:Y:S05]  /*6fd0*/  @!P2 BRA `(.L_x_132) ;  /* 0xfffffffc00f0a947 */ /* 0x004fea000383ffff */
[----:B------:R-:W-:Y:S05]  /*6fe0*/  BRA `(.L_x_133) ;  /* 0xffffffd800c87947 */ /* 0x000fea000383ffff */
.L_x_79:
[----:B------:R-:W-:-:S07]  /*6ff0*/  MOV R0, UR4 ;  /* 0x0000000400007c02 */ /* 0x000fce0008000f00 */
.L_x_134:
[----:B-1----:R1:W3:Y:S02]  /*7000*/  SYNCS.PHASECHK.TRANS64.TRYWAIT P0, [R0+URZ], R3 ;  /* 0x00000003000075a7 */ /* 0x0022e400080011ff */
[----:B---3--:R-:W-:Y:S05]  /*7010*/  @!P0 NANOSLEEP.SYNCS 0x989680 ;  /* 0x009896800000895d */ /* 0x008fea0003900000 */
[----:B------:R-:W3:Y:S02]  /*7020*/  @!P0 SYNCS.PHASECHK.TRANS64 P0, [R0+URZ], R3 ;  /* 0x00000003000085a7 */ /* 0x000ee400080010ff */
[----:B---3--:R-:W-:Y:S05]  /*7030*/  @!P0 BRA `(.L_x_134) ;  /* 0xfffffffc00f08947 */ /* 0x008fea000383ffff */
[----:B------:R-:W-:Y:S05]  /*7040*/  BRA `(.L_x_135) ;  /* 0xffffffdc00647947 */ /* 0x000fea000383ffff */
.L_x_81:
[----:B--2---:R2:W4:Y:S02]  /*7050*/  SYNCS.PHASECHK.TRANS64.TRYWAIT P0, [R0+URZ+0x60], R3 ;  /* 0x00006003000075a7 */ /* 0x00452400080011ff */
[----:B----4-:R-:W-:Y:S05]  /*7060*/  @!P0 NANOSLEEP.SYNCS 0x989680 ;  /* 0x009896800000895d */ /* 0x010fea0003900000 */
[----:B------:R-:W4:Y:S02]  /*7070*/  @!P0 SYNCS.PHASECHK.TRANS64 P0, [R0+URZ+0x60], R3 ;  /* 0x00006003000085a7 */ /* 0x000f2400080010ff */
[----:B----4-:R-:W-:Y:S05]  /*7080*/  @!P0 BRA `(.L_x_81) ;  /* 0xfffffffc00f08947 */ /* 0x010fea000383ffff */
[----:B------:R-:W-:Y:S05]  /*7090*/  BRA `(.L_x_136) ;  /* 0xffffffe000387947 */ /* 0x000fea000383ffff */
.L_x_91:
[----:B-1----:R1:W2:Y:S02]  /*70a0*/  SYNCS.PHASECHK.TRANS64.TRYWAIT P0, [R3+URZ+0x30], R0 ;  /* 0x00003000030075a7 */ /* 0x0022a400080011ff */
[----:B--2---:R-:W-:Y:S05]  /*70b0*/  @!P0 NANOSLEEP.SYNCS 0x989680 ;  /* 0x009896800000895d */ /* 0x004fea0003900000 */
[----:B------:R-:W2:Y:S02]  /*70c0*/  @!P0 SYNCS.PHASECHK.TRANS64 P0, [R3+URZ+0x30], R0 ;  /* 0x00003000030085a7 */ /* 0x000ea400080010ff */
[----:B--2---:R-:W-:Y:S05]  /*70d0*/  @!P0 BRA `(.L_x_91) ;  /* 0xfffffffc00f08947 */ /* 0x004fea000383ffff */
[----:B------:R-:W-:Y:S05]  /*70e0*/  BRA `(.L_x_90) ;  /* 0xffffffec00307947 */ /* 0x000fea000383ffff */
.L_x_93:
[----:B------:R1:W1:Y:S02]  /*70f0*/  SYNCS.PHASECHK.TRANS64.TRYWAIT P1, [R65+URZ+0x80], R4 ;  /* 0x00008004410075a7 */ /* 0x00026400080211ff */
[----:B-1----:R-:W-:Y:S05]  /*7100*/  @!P1 NANOSLEEP.SYNCS 0x989680 ;  /* 0x009896800000995d */ /* 0x002fea0003900000 */
[----:B------:R-:W1:Y:S02]  /*7110*/  @!P1 SYNCS.PHASECHK.TRANS64 P1, [R65+URZ+0x80], R4 ;  /* 0x00008004410095a7 */ /* 0x000e6400080210ff */
[----:B-1----:R-:W-:Y:S05]  /*7120*/  @!P1 BRA `(.L_x_93) ;  /* 0xfffffffc00f09947 */ /* 0x002fea000383ffff */
[----:B------:R-:W-:Y:S05]  /*7130*/  BRA `(.L_x_92) ;  /* 0xffffffec00447947 */ /* 0x000fea000383ffff */
        .weak           $__internal_0_$__cuda_sm10x_tcgen05_guardrail_trap_col_being_dealloced_not_returned_by_alloc
        .type           $__internal_0_$__cuda_sm10x_tcgen05_guardrail_trap_col_being_dealloced_not_returned_by_alloc,@function
        .size           $__internal_0_$__cuda_sm10x_tcgen05_guardrail_trap_col_being_dealloced_not_returned_by_alloc,($__internal_1_$__cuda_sm10x_tcgen05_guardrail_trap_phase_invalid_during_alloc - $__internal_0_$__cuda_sm10x_tcgen05_guardrail_trap_col_being_dealloced_not_returned_by_alloc)
$__internal_0_$__cuda_sm10x_tcgen05_guardrail_trap_col_being_dealloced_not_returned_by_alloc:
[----:B------:R-:W-:Y:S05]  /*7140*/  BPT.TRAP 0x1 ;  /* 0x000000040000795c */ /* 0x000fea0000300000 */
[----:B------:R-:W-:-:S04]  /*7150*/  HFMA2 R3, -RZ, RZ, 0, 0 ;  /* 0x00000000ff037431 */ /* 0x000fc800000001ff */
[----:B------:R-:W-:Y:S05]  /*7160*/  RET.REL.NODEC R2 `(_ZN7cutlass13device_kernelINS_4gemm6kernel13GemmUniversalIN4cute5tupleIJiiiiEEENS1_10collective13CollectiveMmaINS1_35MainloopSm100TmaUmmaWarpSpecializedILi3ELi2ELi4ENS5_IJNS4_1CILi1EEESB_SB_EEEEENS5_IJNSA_ILi128EEENSA_ILi16EEENSA_ILi256EEEEEENS_6half_tENS5_IJlSB_lEEESI_SJ_NS4_8TiledMMAINS4_8MMA_AtomIJNS4_20SM100_MMA_F16BF16_SSISI_SI_fLi128ELi16ELNS4_4UMMA5MajorE0ELSO_0ELNSN_7ScaleInE0ELSP_0EEEEEENS4_6LayoutISC_NS5_IJNSA_ILi0EEEST_ST_EEEEENS5_IJNS4_10UnderscoreESW_SW_EEEEENS4_13SM90_TMA_LOADENS4_14ComposedLayoutINS4_7SwizzleILi3ELi4ELi3EEENS4_18smem_ptr_flag_bitsILi16EEENSS_INS5_IJNSA_ILi8EEENSA_ILi64EEEEEENS5_IJS16_SB_EEEEEEEvNS4_8identityESZ_S1A_vS1B_EENS_8epilogue10collective18CollectiveEpilogueINS1D_23Sm100TmaWarpSpecializedILi2ELi1ELi16ELb1ELb0EEEJSH_NS5_IJNSS_ISE_SB_EENSS_ISF_SB_EEEEESI_SJ_SI_SJ_NS1D_6fusion15FusionCallbacksIS1H_NS1L_17LinearCombinationISI_fSI_fLNS_15FloatRoundStyleE2EEESH_S1K_JEEENS4_5SM1004TMEM4LOAD26SM100_TMEM_LOAD_32dp32b16xESZ_NS10_INS11_ILi1ELi4ELi3EEES14_NSS_INS5_IJS15_SF_EEENS5_IJSF_SB_EEEEEEENS4_39AutoVectorizingCopyWithAssumedAlignmentILi128EEENS4_14SM90_TMA_STOREES1Z_S21_S21_EEEvvEEEEvNT_6ParamsE) ;  /* 0xffffff8c02a47950 */ /* 0x000fea0003c3ffff */
        .weak           $__internal_1_$__cuda_sm10x_tcgen05_guardrail_trap_phase_invalid_during_alloc
        .type           $__internal_1_$__cuda_sm10x_tcgen05_guardrail_trap_phase_invalid_during_alloc,@function
        .size           $__internal_1_$__cuda_sm10x_tcgen05_guardrail_trap_phase_invalid_during_alloc,($__internal_2_$__cuda_sm10x_tcgen05_guardrail_trap_unallocated_columns_being_dealloced - $__internal_1_$__cuda_sm10x_tcgen05_guardrail_trap_phase_invalid_during_alloc)
$__internal_1_$__cuda_sm10x_tcgen05_guardrail_trap_phase_invalid_during_alloc:
[----:B------:R-:W-:Y:S05]  /*7170*/  BPT.TRAP 0x1 ;  /* 0x000000040000795c */ /* 0x000fea0000300000 */
[----:B------:R-:W-:-:S04]  /*7180*/  MOV R3, 0x0 ;  /* 0x0000000000037802 */ /* 0x000fc80000000f00 */
[----:B------:R-:W-:Y:S05]  /*7190*/  RET.REL.NODEC R2 `(_ZN7cutlass13device_kernelINS_4gemm6kernel13GemmUniversalIN4cute5tupleIJiiiiEEENS1_10collective13CollectiveMmaINS1_35MainloopSm100TmaUmmaWarpSpecializedILi3ELi2ELi4ENS5_IJNS4_1CILi1EEESB_SB_EEEEENS5_IJNSA_ILi128EEENSA_ILi16EEENSA_ILi256EEEEEENS_6half_tENS5_IJlSB_lEEESI_SJ_NS4_8TiledMMAINS4_8MMA_AtomIJNS4_20SM100_MMA_F16BF16_SSISI_SI_fLi128ELi16ELNS4_4UMMA5MajorE0ELSO_0ELNSN_7ScaleInE0ELSP_0EEEEEENS4_6LayoutISC_NS5_IJNSA_ILi0EEEST_ST_EEEEENS5_IJNS4_10UnderscoreESW_SW_EEEEENS4_13SM90_TMA_LOADENS4_14ComposedLayoutINS4_7SwizzleILi3ELi4ELi3EEENS4_18smem_ptr_flag_bitsILi16EEENSS_INS5_IJNSA_ILi8EEENSA_ILi64EEEEEENS5_IJS16_SB_EEEEEEEvNS4_8identityESZ_S1A_vS1B_EENS_8epilogue10collective18CollectiveEpilogueINS1D_23Sm100TmaWarpSpecializedILi2ELi1ELi16ELb1ELb0EEEJSH_NS5_IJNSS_ISE_SB_EENSS_ISF_SB_EEEEESI_SJ_SI_SJ_NS1D_6fusion15FusionCallbacksIS1H_NS1L_17LinearCombinationISI_fSI_fLNS_15FloatRoundStyleE2EEESH_S1K_JEEENS4_5SM1004TMEM4LOAD26SM100_TMEM_LOAD_32dp32b16xESZ_NS10_INS11_ILi1ELi4ELi3EEES14_NSS_INS5_IJS15_SF_EEENS5_IJSF_SB_EEEEEEENS4_39AutoVectorizingCopyWithAssumedAlignmentILi128EEENS4_14SM90_TMA_STOREES1Z_S21_S21_EEEvvEEEEvNT_6ParamsE) ;  /* 0xffffff8c02987950 */ /* 0x000fea0003c3ffff */
        .weak           $__internal_2_$__cuda_sm10x_tcgen05_guardrail_trap_unallocated_columns_being_dealloced
        .type           $__internal_2_$__cuda_sm10x_tcgen05_guardrail_trap_unallocated_columns_being_dealloced,@function
        .size           $__internal_2_$__cuda_sm10x_tcgen05_guardrail_trap_unallocated_columns_being_dealloced,(.L_x_138 - $__internal_2_$__cuda_sm10x_tcgen05_guardrail_trap_unallocated_columns_being_dealloced)
$__internal_2_$__cuda_sm10x_tcgen05_guardrail_trap_unallocated_columns_being_dealloced:
[----:B------:R-:W-:Y:S05]  /*71a0*/  BPT.TRAP 0x1 ;  /* 0x000000040000795c */ /* 0x000fea0000300000 */
[----:B------:R-:W-:-:S04]  /*71b0*/  HFMA2 R3, -RZ, RZ, 0, 0 ;  /* 0x00000000ff037431 */ /* 0x000fc800000001ff */
[----:B------:R-:W-:Y:S05]  /*71c0*/  RET.REL.NODEC R2 `(_ZN7cutlass13device_kernelINS_4gemm6kernel13GemmUniversalIN4cute5tupleIJiiiiEEENS1_10collective13CollectiveMmaINS1_35MainloopSm100TmaUmmaWarpSpecializedILi3ELi2ELi4ENS5_IJNS4_1CILi1EEESB_SB_EEEEENS5_IJNSA_ILi128EEENSA_ILi16EEENSA_ILi256EEEEEENS_6half_tENS5_IJlSB_lEEESI_SJ_NS4_8TiledMMAINS4_8MMA_AtomIJNS4_20SM100_MMA_F16BF16_SSISI_SI_fLi128ELi16ELNS4_4UMMA5MajorE0ELSO_0ELNSN_7ScaleInE0ELSP_0EEEEEENS4_6LayoutISC_NS5_IJNSA_ILi0EEEST_ST_EEEEENS5_IJNS4_10UnderscoreESW_SW_EEEEENS4_13SM90_TMA_LOADENS4_14ComposedLayoutINS4_7SwizzleILi3ELi4ELi3EEENS4_18smem_ptr_flag_bitsILi16EEENSS_INS5_IJNSA_ILi8EEENSA_ILi64EEEEEENS5_IJS16_SB_EEEEEEEvNS4_8identityESZ_S1A_vS1B_EENS_8epilogue10collective18CollectiveEpilogueINS1D_23Sm100TmaWarpSpecializedILi2ELi1ELi16ELb1ELb0EEEJSH_NS5_IJNSS_ISE_SB_EENSS_ISF_SB_EEEEESI_SJ_SI_SJ_NS1D_6fusion15FusionCallbacksIS1H_NS1L_17LinearCombinationISI_fSI_fLNS_15FloatRoundStyleE2EEESH_S1K_JEEENS4_5SM1004TMEM4LOAD26SM100_TMEM_LOAD_32dp32b16xESZ_NS10_INS11_ILi1ELi4ELi3EEES14_NSS_INS5_IJS15_SF_EEENS5_IJSF_SB_EEEEEEENS4_39AutoVectorizingCopyWithAssumedAlignmentILi128EEENS4_14SM90_TMA_STOREES1Z_S21_S21_EEEvvEEEEvNT_6ParamsE) ;  /* 0xffffff8c028c7950 */ /* 0x000fea0003c3ffff */
.L_x_137:
[----:B------:R-:W-:-:S00]  /*71d0*/  BRA `(.L_x_137) ;  /* 0xfffffffc00fc7947 */ /* 0x000fc0000383ffff */
[----:B------:R-:W-:-:S00]  /*71e0*/  NOP ;  /* 0x0000000000007918 */ /* 0x000fc00000000000 */
        /* <DEDUP_REMOVED lines=9> */
.L_x_138:


//--------------------- .nv.global.init           --------------------------
	.section	.nv.global.init,"aw",@progbits
.nv.global.init:
	.type		$str$27,@object
	.size		$str$27,($str$28 - $str$27)
$str$27:
        /*0000*/ 	.byte	0x28, 0x61, 0x64, 0x64, 0x72, 0x65, 0x73, 0x73, 0x20, 0x26, 0x20, 0x6d, 0x61, 0x73, 0x6b, 0x29
        /*0010*/ 	.byte	0x20, 0x3d, 0x3d, 0x20, 0x30, 0x00
	.type		$str$28,@object
	.size		$str$28,($str$26 - $str$28)
$str$28:
        /*0016*/ 	.byte	0x2f, 0x74, 0x6d, 0x70, 0x2f, 0x63, 0x75, 0x74, 0x6c, 0x61, 0x73, 0x73, 0x5f, 0x73, 0x77, 0x65
        /*0026*/ 	.byte	0x65, 0x70, 0x5f, 0x73, 0x72, 0x63, 0x2f, 0x69, 0x6e, 0x63, 0x6c, 0x75, 0x64, 0x65, 0x2f, 0x63
        /*0036*/ 	.byte	0x75, 0x74, 0x65, 0x2f, 0x70, 0x6f, 0x69, 0x6e, 0x74, 0x65, 0x72, 0x5f, 0x66, 0x6c, 0x61, 0x67
        /*0046*/ 	.byte	0x67, 0x65, 0x64, 0x2e, 0x68, 0x70, 0x70, 0x00
	.type		$str$26,@object
	.size		$str$26,($str$25 - $str$26)
$str$26:
        /*004e*/ 	.byte	0x2f, 0x74, 0x6d, 0x70, 0x2f, 0x63, 0x75, 0x74, 0x6c, 0x61, 0x73, 0x73, 0x5f, 0x73, 0x77, 0x65
        /*005e*/ 	.byte	0x65, 0x70, 0x5f, 0x73, 0x72, 0x63, 0x2f, 0x69, 0x6e, 0x63, 0x6c, 0x75, 0x64, 0x65, 0x2f, 0x63
        /*006e*/ 	.byte	0x75, 0x74, 0x65, 0x2f, 0x61, 0x74, 0x6f, 0x6d, 0x2f, 0x63, 0x6f, 0x70, 0x79, 0x5f, 0x74, 0x72
        /*007e*/ 	.byte	0x61, 0x69, 0x74, 0x73, 0x5f, 0x73, 0x6d, 0x31, 0x30, 0x30, 0x2e, 0x68, 0x70, 0x70, 0x00
	.type		$str$25,@object
	.size		$str$25,(__unnamed_1 - $str$25)
$str$25:
        /*008d*/ 	.byte	0x28, 0x28, 0x75, 0x69, 0x6e, 0x74, 0x33, 0x32, 0x5f, 0x74, 0x28, 0x74, 0x68, 0x72, 0x65, 0x61
        /*009d*/ 	.byte	0x64, 0x49, 0x64, 0x78, 0x2e, 0x78, 0x29, 0x20, 0x2f, 0x20, 0x33, 0x32, 0x29, 0x20, 0x25, 0x20
        /*00ad*/ 	.byte	0x34, 0x29, 0x20, 0x3d, 0x3d, 0x20, 0x28, 0x28, 0x28, 0x74, 0x6d, 0x65, 0x6d, 0x5f, 0x61, 0x64
        /*00bd*/ 	.byte	0x64, 0x72, 0x20, 0x3e, 0x3e, 0x20, 0x31, 0x36, 0x29, 0x20, 0x2f, 0x20, 0x33, 0x32, 0x29, 0x20
        /*00cd*/ 	.byte	0x25, 0x20, 0x34, 0x29, 0x00
	.type		__unnamed_1,@object
	.size		__unnamed_1,(__unnamed_2 - __unnamed_1)
__unnamed_1:
        /*00d2*/ 	.byte	0x61, 0x75, 0x74, 0x6f, 0x20, 0x63, 0x75, 0x74, 0x65, 0x3a, 0x3a, 0x61, 0x73, 0x5f, 0x70, 0x6f
        /* <DEDUP_REMOVED lines=24> */
        /*0262*/ 	.byte	0x3e, 0x3e, 0x3e, 0x3e, 0x5d, 0x00
	.type		__unnamed_2,@object
	.size		__unnamed_2,(.L_2 - __unnamed_2)
__unnamed_2:
        /* <DEDUP_REMOVED lines=40> */
        /*04e8*/ 	.byte	0x3a, 0x3a, 0x43, 0x3c, 0x30, 0x3e, 0x3e, 0x3e, 0x3e, 0x5d, 0x00
.L_2:


//--------------------- .nv.shared._ZN7cutlass13device_kernelINS_4gemm6kernel13GemmUniversalIN4cute5tupleIJiiiiEEENS1_10collective13CollectiveMmaINS1_35MainloopSm100TmaUmmaWarpSpecializedILi3ELi2ELi4ENS5_IJNS4_1CILi1EEESB_SB_EEEEENS5_IJNSA_ILi128EEENSA_ILi16EEENSA_ILi256EEEEEENS_6half_tENS5_IJlSB_lEEESI_SJ_NS4_8TiledMMAINS4_8MMA_AtomIJNS4_20SM100_MMA_F16BF16_SSISI_SI_fLi128ELi16ELNS4_4UMMA5MajorE0ELSO_0ELNSN_7ScaleInE0ELSP_0EEEEEENS4_6LayoutISC_NS5_IJNSA_ILi0EEEST_ST_EEEEENS5_IJNS4_10UnderscoreESW_SW_EEEEENS4_13SM90_TMA_LOADENS4_14ComposedLayoutINS4_7SwizzleILi3ELi4ELi3EEENS4_18smem_ptr_flag_bitsILi16EEENSS_INS5_IJNSA_ILi8EEENSA_ILi64EEEEEENS5_IJS16_SB_EEEEEEEvNS4_8identityESZ_S1A_vS1B_EENS_8epilogue10collective18CollectiveEpilogueINS1D_23Sm100TmaWarpSpecializedILi2ELi1ELi16ELb1ELb0EEEJSH_NS5_IJNSS_ISE_SB_EENSS_ISF_SB_EEEEESI_SJ_SI_SJ_NS1D_6fusion15FusionCallbacksIS1H_NS1L_17LinearCombinationISI_fSI_fLNS_15FloatRoundStyleE2EEESH_S1K_JEEENS4_5SM1004TMEM4LOAD26SM100_TMEM_LOAD_32dp32b16xESZ_NS10_INS11_ILi1ELi4ELi3EEES14_NSS_INS5_IJS15_SF_EEENS5_IJSF_SB_EEEEEEENS4_39AutoVectorizingCopyWithAssumedAlignmentILi128EEENS4_14SM90_TMA_STOREES1Z_S21_S21_EEEvvEEEEvNT_6ParamsE --------------------------
	.section	.nv.shared._ZN7cutlass13device_kernelINS_4gemm6kernel13GemmUniversalIN4cute5tupleIJiiiiEEENS1_10collective13CollectiveMmaINS1_35MainloopSm100TmaUmmaWarpSpecializedILi3ELi2ELi4ENS5_IJNS4_1CILi1EEESB_SB_EEEEENS5_IJNSA_ILi128EEENSA_ILi16EEENSA_ILi256EEEEEENS_6half_tENS5_IJlSB_lEEESI_SJ_NS4_8TiledMMAINS4_8MMA_AtomIJNS4_20SM100_MMA_F16BF16_SSISI_SI_fLi128ELi16ELNS4_4UMMA5MajorE0ELSO_0ELNSN_7ScaleInE0ELSP_0EEEEEENS4_6LayoutISC_NS5_IJNSA_ILi0EEEST_ST_EEEEENS5_IJNS4_10UnderscoreESW_SW_EEEEENS4_13SM90_TMA_LOADENS4_14ComposedLayoutINS4_7SwizzleILi3ELi4ELi3EEENS4_18smem_ptr_flag_bitsILi16EEENSS_INS5_IJNSA_ILi8EEENSA_ILi64EEEEEENS5_IJS16_SB_EEEEEEEvNS4_8identityESZ_S1A_vS1B_EENS_8epilogue10collective18CollectiveEpilogueINS1D_23Sm100TmaWarpSpecializedILi2ELi1ELi16ELb1ELb0EEEJSH_NS5_IJNSS_ISE_SB_EENSS_ISF_SB_EEEEESI_SJ_SI_SJ_NS1D_6fusion15FusionCallbacksIS1H_NS1L_17LinearCombinationISI_fSI_fLNS_15FloatRoundStyleE2EEESH_S1K_JEEENS4_5SM1004TMEM4LOAD26SM100_TMEM_LOAD_32dp32b16xESZ_NS10_INS11_ILi1ELi4ELi3EEES14_NSS_INS5_IJS15_SF_EEENS5_IJSF_SB_EEEEEEENS4_39AutoVectorizingCopyWithAssumedAlignmentILi128EEENS4_14SM90_TMA_STOREES1Z_S21_S21_EEEvvEEEEvNT_6ParamsE,"aw",@nobits
	.sectionflags	@""
	.align	16
	.zero		1024


//--------------------- .nv.shared.reserved.0     --------------------------
	.section	.nv.shared.reserved.0,"aw",@nobits
	.weak		__nv_reservedSMEM_offset_0_alias
	.size		__nv_reservedSMEM_offset_0_alias, 0, 64
	.other		__nv_reservedSMEM_offset_0_alias,@"STO_CUDA_RESERVED_SHARED STV_DEFAULT"
__nv_reservedSMEM_offset_0_alias:
	.zero		0
.nv.shared.reserved.0:
	.zero		64
	.weak		__nv_reservedSMEM_tcgen05_partition
	.type		__nv_reservedSMEM_tcgen05_partition,@object
	.size		__nv_reservedSMEM_tcgen05_partition,(.L_0 - __nv_reservedSMEM_tcgen05_partition)
__nv_reservedSMEM_tcgen05_partition:
	.zero		32
.L_0:


//--------------------- .nv.global                --------------------------
	.section	.nv.global,"aw",@nobits
.nv.global:
	.type		_ZN40_INTERNAL_80749763_4_k_cu_90e3f059_124624cute1_E,@object
	.size		_ZN40_INTERNAL_80749763_4_k_cu_90e3f059_124624cute1_E,(_ZN40_INTERNAL_80749763_4_k_cu_90e3f059_124624cuda3std3__45__cpo6cbeginE - _ZN40_INTERNAL_80749763_4_k_cu_90e3f059_124624cute1_E)
_ZN40_INTERNAL_80749763_4_k_cu_90e3f059_124624cute1_E:
	.zero		1
	.type		_ZN40_INTERNAL_80749763_4_k_cu_90e3f059_124624cuda3std3__45__cpo6cbeginE,@object
	.size		_ZN40_INTERNAL_80749763_4_k_cu_90e3f059_124624cuda3std3__45__cpo6cbeginE,(_ZN40_INTERNAL_80749763_4_k_cu_90e3f059_124624cuda3std3__48in_placeE - _ZN40_INTERNAL_80749763_4_k_cu_90e3f059_124624cuda3std3__45__cpo6cbeginE)
_ZN40_INTERNAL_80749763_4_k_cu_90e3f059_124624cuda3std3__45__cpo6cbeginE:
	.zero		1
	.type		_ZN40_INTERNAL_80749763_4_k_cu_90e3f059_124624cuda3std3__48in_placeE,@object
	.size		_ZN40_INTERNAL_80749763_4_k_cu_90e3f059_124624cuda3std3__48in_placeE,(_ZN40_INTERNAL_80749763_4_k_cu_90e3f059_124624cuda3std6ranges3__45__cpo9iter_moveE - _ZN40_INTERNAL_80749763_4_k_cu_90e3f059_124624cuda3std3__48in_placeE)
_ZN40_INTERNAL_80749763_4_k_cu_90e3f059_124624cuda3std3__48in_placeE:
	.zero		1
	.type		_ZN40_INTERNAL_80749763_4_k_cu_90e3f059_124624cuda3std6ranges3__45__cpo9iter_moveE,@object
	.size		_ZN40_INTERNAL_80749763_4_k_cu_90e3f059_124624cuda3std6ranges3__45__cpo9iter_moveE,(_ZN40_INTERNAL_80749763_4_k_cu_90e3f059_124624cuda3std3__45__cpo5beginE - _ZN40_INTERNAL_80749763_4_k_cu_90e3f059_124624cuda3std6ranges3__45__cpo9iter_moveE)
_ZN40_INTERNAL_80749763_4_k_cu_90e3f059_124624cuda3std6ranges3__45__cpo9iter_moveE:
	.zero		1
	.type		_ZN40_INTERNAL_80749763_4_k_cu_90e3f059_124624cuda3std3__45__cpo5beginE,@object
	.size		_ZN40_INTERNAL_80749763_4_k_cu_90e3f059_124624cuda3std3__45__cpo5beginE,(_ZN40_INTERNAL_80749763_4_k_cu_90e3f059_124624cuda3std3__442_GLOBAL__N__80749763_4_k_cu_90e3f059_124626ignoreE - _ZN40_INTERNAL_80749763_4_k_cu_90e3f059_124624cuda3std3__45__cpo5beginE)
_ZN40_INTERNAL_80749763_4_k_cu_90e3f059_124624cuda3std3__45__cpo5beginE:
	.zero		1
	.type		_ZN40_INTERNAL_80749763_4_k_cu_90e3f059_124624cuda3std3__442_GLOBAL__N__80749763_4_k_cu_90e3f059_124626ignoreE,@object
	.size		_ZN40_INTERNAL_80749763_4_k_cu_90e3f059_124624cuda3std3__442_GLOBAL__N__80749763_4_k_cu_90e3f059_124626ignoreE,(_ZN40_INTERNAL_80749763_4_k_cu_90e3f059_124624cute7productE - _ZN40_INTERNAL_80749763_4_k_cu_90e3f059_124624cuda3std3__442_GLOBAL__N__80749763_4_k_cu_90e3f059_124626ignoreE)
_ZN40_INTERNAL_80749763_4_k_cu_90e3f059_124624cuda3std3__442_GLOBAL__N__80749763_4_k_cu_90e3f059_124626ignoreE:
	.zero		1
	.type		_ZN40_INTERNAL_80749763_4_k_cu_90e3f059_124624cute7productE,@object
	.size		_ZN40_INTERNAL_80749763_4_k_cu_90e3f059_124624cute7productE,(_ZN40_INTERNAL_80749763_4_k_cu_90e3f059_124624cuda3std3__45__cpo3endE - _ZN40_INTERNAL_80749763_4_k_cu_90e3f059_124624cute7productE)
_ZN40_INTERNAL_80749763_4_k_cu_90e3f059_124624cute7productE:
	.zero		1
	.type		_ZN40_INTERNAL_80749763_4_k_cu_90e3f059_124624cuda3std3__45__cpo3endE,@object
	.size		_ZN40_INTERNAL_80749763_4_k_cu_90e3f059_124624cuda3std3__45__cpo3endE,(_ZN40_INTERNAL_80749763_4_k_cu_90e3f059_124624cuda3std3__419piecewise_constructE - _ZN40_INTERNAL_80749763_4_k_cu_90e3f059_124624cuda3std3__45__cpo3endE)
_ZN40_INTERNAL_80749763_4_k_cu_90e3f059_124624cuda3std3__45__cpo3endE:
	.zero		1
	.type		_ZN40_INTERNAL_80749763_4_k_cu_90e3f059_124624cuda3std3__419piecewise_constructE,@object
	.size		_ZN40_INTERNAL_80749763_4_k_cu_90e3f059_124624cuda3std3__419piecewise_constructE,(_ZN40_INTERNAL_80749763_4_k_cu_90e3f059_124624cuda3std3__45__cpo4cendE - _ZN40_INTERNAL_80749763_4_k_cu_90e3f059_124624cuda3std3__419piecewise_constructE)
_ZN40_INTERNAL_80749763_4_k_cu_90e3f059_124624cuda3std3__419piecewise_constructE:
	.zero		1
	.type		_ZN40_INTERNAL_80749763_4_k_cu_90e3f059_124624cuda3std3__45__cpo4cendE,@object
	.size		_ZN40_INTERNAL_80749763_4_k_cu_90e3f059_124624cuda3std3__45__cpo4cendE,(_ZN40_INTERNAL_80749763_4_k_cu_90e3f059_124624cuda3std6ranges3__45__cpo4swapE - _ZN40_INTERNAL_80749763_4_k_cu_90e3f059_124624cuda3std3__45__cpo4cendE)
_ZN40_INTERNAL_80749763_4_k_cu_90e3f059_124624cuda3std3__45__cpo4cendE:
	.zero		1
	.type		_ZN40_INTERNAL_80749763_4_k_cu_90e3f059_124624cuda3std6ranges3__45__cpo4swapE,@object
	.size		_ZN40_INTERNAL_80749763_4_k_cu_90e3f059_124624cuda3std6ranges3__45__cpo4swapE,(.L_10 - _ZN40_INTERNAL_80749763_4_k_cu_90e3f059_124624cuda3std6ranges3__45__cpo4swapE)
_ZN40_INTERNAL_80749763_4_k_cu_90e3f059_124624cuda3std6ranges3__45__cpo4swapE:
	.zero		1
.L_10:


//--------------------- .nv.constant0._ZN7cutlass13device_kernelINS_4gemm6kernel13GemmUniversalIN4cute5tupleIJiiiiEEENS1_10collective13CollectiveMmaINS1_35MainloopSm100TmaUmmaWarpSpecializedILi3ELi2ELi4ENS5_IJNS4_1CILi1EEESB_SB_EEEEENS5_IJNSA_ILi128EEENSA_ILi16EEENSA_ILi256EEEEEENS_6half_tENS5_IJlSB_lEEESI_SJ_NS4_8TiledMMAINS4_8MMA_AtomIJNS4_20SM100_MMA_F16BF16_SSISI_SI_fLi128ELi16ELNS4_4UMMA5MajorE0ELSO_0ELNSN_7ScaleInE0ELSP_0EEEEEENS4_6LayoutISC_NS5_IJNSA_ILi0EEEST_ST_EEEEENS5_IJNS4_10UnderscoreESW_SW_EEEEENS4_13SM90_TMA_LOADENS4_14ComposedLayoutINS4_7SwizzleILi3ELi4ELi3EEENS4_18smem_ptr_flag_bitsILi16EEENSS_INS5_IJNSA_ILi8EEENSA_ILi64EEEEEENS5_IJS16_SB_EEEEEEEvNS4_8identityESZ_S1A_vS1B_EENS_8epilogue10collective18CollectiveEpilogueINS1D_23Sm100TmaWarpSpecializedILi2ELi1ELi16ELb1ELb0EEEJSH_NS5_IJNSS_ISE_SB_EENSS_ISF_SB_EEEEESI_SJ_SI_SJ_NS1D_6fusion15FusionCallbacksIS1H_NS1L_17LinearCombinationISI_fSI_fLNS_15FloatRoundStyleE2EEESH_S1K_JEEENS4_5SM1004TMEM4LOAD26SM100_TMEM_LOAD_32dp32b16xESZ_NS10_INS11_ILi1ELi4ELi3EEES14_NSS_INS5_IJS15_SF_EEENS5_IJSF_SB_EEEEEEENS4_39AutoVectorizingCopyWithAssumedAlignmentILi128EEENS4_14SM90_TMA_STOREES1Z_S21_S21_EEEvvEEEEvNT_6ParamsE --------------------------
	.section	.nv.constant0._ZN7cutlass13device_kernelINS_4gemm6kernel13GemmUniversalIN4cute5tupleIJiiiiEEENS1_10collective13CollectiveMmaINS1_35MainloopSm100TmaUmmaWarpSpecializedILi3ELi2ELi4ENS5_IJNS4_1CILi1EEESB_SB_EEEEENS5_IJNSA_ILi128EEENSA_ILi16EEENSA_ILi256EEEEEENS_6half_tENS5_IJlSB_lEEESI_SJ_NS4_8TiledMMAINS4_8MMA_AtomIJNS4_20SM100_MMA_F16BF16_SSISI_SI_fLi128ELi16ELNS4_4UMMA5MajorE0ELSO_0ELNSN_7ScaleInE0ELSP_0EEEEEENS4_6LayoutISC_NS5_IJNSA_ILi0EEEST_ST_EEEEENS5_IJNS4_10UnderscoreESW_SW_EEEEENS4_13SM90_TMA_LOADENS4_14ComposedLayoutINS4_7SwizzleILi3ELi4ELi3EEENS4_18smem_ptr_flag_bitsILi16EEENSS_INS5_IJNSA_ILi8EEENSA_ILi64EEEEEENS5_IJS16_SB_EEEEEEEvNS4_8identityESZ_S1A_vS1B_EENS_8epilogue10collective18CollectiveEpilogueINS1D_23Sm100TmaWarpSpecializedILi2ELi1ELi16ELb1ELb0EEEJSH_NS5_IJNSS_ISE_SB_EENSS_ISF_SB_EEEEESI_SJ_SI_SJ_NS1D_6fusion15FusionCallbacksIS1H_NS1L_17LinearCombinationISI_fSI_fLNS_15FloatRoundStyleE2EEESH_S1K_JEEENS4_5SM1004TMEM4LOAD26SM100_TMEM_LOAD_32dp32b16xESZ_NS10_INS11_ILi1ELi4ELi3EEES14_NSS_INS5_IJS15_SF_EEENS5_IJSF_SB_EEEEEEENS4_39AutoVectorizingCopyWithAssumedAlignmentILi128EEENS4_14SM90_TMA_STOREES1Z_S21_S21_EEEvvEEEEvNT_6ParamsE,"a",@progbits
	.sectionflags	@""
	.align	4
.nv.constant0._ZN7cutlass13device_kernelINS_4gemm6kernel13GemmUniversalIN4cute5tupleIJiiiiEEENS1_10collective13CollectiveMmaINS1_35MainloopSm100TmaUmmaWarpSpecializedILi3ELi2ELi4ENS5_IJNS4_1CILi1EEESB_SB_EEEEENS5_IJNSA_ILi128EEENSA_ILi16EEENSA_ILi256EEEEEENS_6half_tENS5_IJlSB_lEEESI_SJ_NS4_8TiledMMAINS4_8MMA_AtomIJNS4_20SM100_MMA_F16BF16_SSISI_SI_fLi128ELi16ELNS4_4UMMA5MajorE0ELSO_0ELNSN_7ScaleInE0ELSP_0EEEEEENS4_6LayoutISC_NS5_IJNSA_ILi0EEEST_ST_EEEEENS5_IJNS4_10UnderscoreESW_SW_EEEEENS4_13SM90_TMA_LOADENS4_14ComposedLayoutINS4_7SwizzleILi3ELi4ELi3EEENS4_18smem_ptr_flag_bitsILi16EEENSS_INS5_IJNSA_ILi8EEENSA_ILi64EEEEEENS5_IJS16_SB_EEEEEEEvNS4_8identityESZ_S1A_vS1B_EENS_8epilogue10collective18CollectiveEpilogueINS1D_23Sm100TmaWarpSpecializedILi2ELi1ELi16ELb1ELb0EEEJSH_NS5_IJNSS_ISE_SB_EENSS_ISF_SB_EEEEESI_SJ_SI_SJ_NS1D_6fusion15FusionCallbacksIS1H_NS1L_17LinearCombinationISI_fSI_fLNS_15FloatRoundStyleE2EEESH_S1K_JEEENS4_5SM1004TMEM4LOAD26SM100_TMEM_LOAD_32dp32b16xESZ_NS10_INS11_ILi1ELi4ELi3EEES14_NSS_INS5_IJS15_SF_EEENS5_IJSF_SB_EEEEEEENS4_39AutoVectorizingCopyWithAssumedAlignmentILi128EEENS4_14SM90_TMA_STOREES1Z_S21_S21_EEEvvEEEEvNT_6ParamsE:
	.zero		2944


//--------------------- SYMBOLS --------------------------

	.type		.nv.reservedSmem.offset0,@object
	.size		.nv.reservedSmem.offset0,0x4
	.type		.nv.reservedSmem.cap,@object
	.size		.nv.reservedSmem.cap,0x4
	.type		__assertfail,@function
